def gluon_tcgen05(
    a_ptr,
    b_ptr,
    c_ptr,
    M,
    N,
    K,
    stride_am,
    stride_bk,
    stride_cm,
    BLOCK_M: gl.constexpr,
    BLOCK_N: gl.constexpr,
    BLOCK_K: gl.constexpr,
    DTYPE: gl.constexpr,
    A_LAYOUT: gl.constexpr,
    B_LAYOUT: gl.constexpr,
    C_LAYOUT: gl.constexpr,
    B_SHAPE: gl.constexpr,
    TMEM_LAYOUT: gl.constexpr,
    TMEM_REG: gl.constexpr,
    TRANS_B: gl.constexpr,
    NUM_BUFFERS: gl.constexpr,
):
    a_desc = tma.make_tensor_descriptor(
        a_ptr, [M, K], [stride_am, 1], [BLOCK_M, BLOCK_K], A_LAYOUT
    )
    b_desc = tma.make_tensor_descriptor(
        b_ptr,
        [N, K] if TRANS_B else [K, N],
        [stride_bk, 1],
        B_SHAPE,
        B_LAYOUT,
    )
    c_desc = tma.make_tensor_descriptor(
        c_ptr, [M, N], [stride_cm, 1], [BLOCK_M, BLOCK_N], C_LAYOUT
    )

    a_bufs = gl.allocate_shared_memory(
        DTYPE, [NUM_BUFFERS, BLOCK_M, BLOCK_K], A_LAYOUT
    )
    b_bufs = gl.allocate_shared_memory(DTYPE, [NUM_BUFFERS] + B_SHAPE, B_LAYOUT)

    pid_m = gl.program_id(0)
    pid_n = gl.program_id(1)
    off_m = pid_m * BLOCK_M
    off_n = pid_n * BLOCK_N

    tma_bars = gl.allocate_shared_memory(
        gl.int64, [NUM_BUFFERS, 1], mbarrier.MBarrierLayout()
    )
    mma_bars = gl.allocate_shared_memory(
        gl.int64, [NUM_BUFFERS, 1], mbarrier.MBarrierLayout()
    )
    for i in gl.static_range(NUM_BUFFERS):
        mbarrier.init(tma_bars.index(i), count=1)
        mbarrier.init(mma_bars.index(i), count=1)

    acc_tmem = allocate_tensor_memory(gl.float32, [BLOCK_M, BLOCK_N], TMEM_LAYOUT)
    idx = 0
    phase = 0
    use_acc = False
    for k in range(0, K, BLOCK_K):
        a = a_bufs.index(idx)
        b = b_bufs.index(idx)
        tma_bar = tma_bars.index(idx)
        mma_bar = mma_bars.index(idx)
        mbarrier.expect(
            tma_bar, a_desc.block_type.nbytes + b_desc.block_type.nbytes
        )
        tma.async_copy_global_to_shared(a_desc, [off_m, k], tma_bar, a)
        tma.async_copy_global_to_shared(
            b_desc, [off_n, k] if TRANS_B else [k, off_n], tma_bar, b
        )
        mbarrier.wait(tma_bar, phase=phase)

        if TRANS_B:
            b = b.permute((1, 0))
        tcgen05_mma(a, b, acc_tmem, use_acc=use_acc)
        tcgen05_commit(mma_bar)
        mbarrier.wait(mma_bar, phase=phase)
        use_acc = True

        idx += 1
        if idx == NUM_BUFFERS:
            idx = 0
            phase ^= 1

    for i in gl.static_range(NUM_BUFFERS):
        mbarrier.invalidate(tma_bars.index(i))
        mbarrier.invalidate(mma_bars.index(i))

    acc = acc_tmem.load(TMEM_REG)
    c_smem = gl.allocate_shared_memory(DTYPE, [BLOCK_M, BLOCK_N], C_LAYOUT)
    c_smem.store(acc.to(DTYPE))
    fence_async_shared()
    tma.async_copy_shared_to_global(c_desc, [off_m, off_n], c_smem)
    tma.store_wait(pendings=0)

# config = {"BLOCK_K": 128, "BLOCK_M": 128, "BLOCK_N": 64, "arch": "sm_100", "dtype": "fp8e4m3", "num_buffers": 1, "num_warps": 4, "trans_b": 1}
# arch = sm_100


// ===== COMPILED SASS (sm_100a) =====

	.target	sm_100a

	.elftype	@"ET_EXEC"


//--------------------- .note.nv.tkinfo           --------------------------
	.section	.note.nv.tkinfo,"",@"SHT_NOTE"
	.sectionflags	@"SHF_NOTE_NV_TKINFO"
	.tkinfo
        /*0018*/ 	.word	0x00000081
        /*0030*/ 	.string	""
        /*0030*/ 	.string	"ptxas-blackwell"
        /*0030*/ 	.string	"Cuda compilation tools, release 12.9, V12.9.86"
        /*0030*/ 	.string	"Build cuda_12.9.r12.9/compiler.36037853_0"
        /*0030*/ 	.string	"-v  -suppress-debug-info  -lineinfo  -arch sm_100a "



//--------------------- .note.nv.cuver            --------------------------
	.section	.note.nv.cuver,"",@"SHT_NOTE"
	.sectionflags	@"SHF_NOTE_NV_CUVER"
        /*0018*/ 	.short	0x0001
        /*001a*/ 	.short	0x0064
        /*001c*/ 	.short	0x0001
        /*001e*/ 	.short	0x0000
        /*0020*/ 	.short	0x0001
        /*0022*/ 	.short	0x0000


//--------------------- .nv.info                  --------------------------
	.section	.nv.info,"",@"SHT_CUDA_INFO"
	.align	4


	//----- nvinfo : EIATTR_REGCOUNT
	.align		4
        /*0000*/ 	.byte	0x04, 0x2f
        /*0002*/ 	.short	(.L_4 - .L_3)
	.align		4
.L_3:
        /*0004*/ 	.word	index@(gluon_tcgen05)
        /*0008*/ 	.word	0x00000047


	//----- nvinfo : EIATTR_FRAME_SIZE
	.align		4
.L_4:
        /*000c*/ 	.byte	0x04, 0x11
        /*000e*/ 	.short	(.L_6 - .L_5)
	.align		4
.L_5:
        /*0010*/ 	.word	index@($__internal_2_$__cuda_sm10x_tcgen05_guardrail_trap_unallocated_columns_being_dealloced)
        /*0014*/ 	.word	0x00000000


	//----- nvinfo : EIATTR_FRAME_SIZE
	.align		4
.L_6:
        /*0018*/ 	.byte	0x04, 0x11
        /*001a*/ 	.short	(.L_8 - .L_7)
	.align		4
.L_7:
        /*001c*/ 	.word	index@($__internal_1_$__cuda_sm10x_tcgen05_guardrail_trap_phase_invalid_during_alloc)
        /*0020*/ 	.word	0x00000000


	//----- nvinfo : EIATTR_FRAME_SIZE
	.align		4
.L_8:
        /*0024*/ 	.byte	0x04, 0x11
        /*0026*/ 	.short	(.L_10 - .L_9)
	.align		4
.L_9:
        /*0028*/ 	.word	index@($__internal_0_$__cuda_sm10x_tcgen05_guardrail_trap_col_being_dealloced_not_returned_by_alloc)
        /*002c*/ 	.word	0x00000000


	//----- nvinfo : EIATTR_FRAME_SIZE
	.align		4
.L_10:
        /*0030*/ 	.byte	0x04, 0x11
        /*0032*/ 	.short	(.L_12 - .L_11)
	.align		4
.L_11:
        /*0034*/ 	.word	index@(gluon_tcgen05)
        /*0038*/ 	.word	0x00000000


	//----- nvinfo : EIATTR_MIN_STACK_SIZE
	.align		4
.L_12:
        /*003c*/ 	.byte	0x04, 0x12
        /*003e*/ 	.short	(.L_14 - .L_13)
	.align		4
.L_13:
        /*0040*/ 	.word	index@(gluon_tcgen05)
        /*0044*/ 	.word	0x00000000
.L_14:


//--------------------- .nv.info.gluon_tcgen05    --------------------------
	.section	.nv.info.gluon_tcgen05,"",@"SHT_CUDA_INFO"
	.sectionflags	@""
	.align	4


	//----- nvinfo : EIATTR_CUDA_API_VERSION
	.align		4
        /*0000*/ 	.byte	0x04, 0x37
        /*0002*/ 	.short	(.L_16 - .L_15)
.L_15:
        /*0004*/ 	.word	0x00000081


	//----- nvinfo : EIATTR_KPARAM_INFO
	.align		4
.L_16:
        /*0008*/ 	.byte	0x04, 0x17
        /*000a*/ 	.short	(.L_18 - .L_17)
.L_17:
        /*000c*/ 	.word	0x00000000
        /*0010*/ 	.short	0x000a
        /*0012*/ 	.short	0x0048
        /*0014*/ 	.byte	0x00, 0xf4, 0x21, 0x00


	//----- nvinfo : EIATTR_KPARAM_INFO
	.align		4
.L_18:
        /*0018*/ 	.byte	0x04, 0x17
        /*001a*/ 	.short	(.L_20 - .L_19)
.L_19:
        /*001c*/ 	.word	0x00000000
        /*0020*/ 	.short	0x0009
        /*0022*/ 	.short	0x0040
        /*0024*/ 	.byte	0x00, 0xf4, 0x21, 0x00


	//----- nvinfo : EIATTR_KPARAM_INFO
	.align		4
.L_20:
        /*0028*/ 	.byte	0x04, 0x17
        /*002a*/ 	.short	(.L_22 - .L_21)
.L_21:
        /*002c*/ 	.word	0x00000000
        /*0030*/ 	.short	0x0008
        /*0032*/ 	.short	0x0038
        /*0034*/ 	.byte	0x00, 0xf0, 0x21, 0x00


	//----- nvinfo : EIATTR_KPARAM_INFO
	.align		4
.L_22:
        /*0038*/ 	.byte	0x04, 0x17
        /*003a*/ 	.short	(.L_24 - .L_23)
.L_23:
        /*003c*/ 	.word	0x00000000
        /*0040*/ 	.short	0x0007
        /*0042*/ 	.short	0x0030
        /*0044*/ 	.byte	0x00, 0xf0, 0x21, 0x00


	//----- nvinfo : EIATTR_KPARAM_INFO
	.align		4
.L_24:
        /*0048*/ 	.byte	0x04, 0x17
        /*004a*/ 	.short	(.L_26 - .L_25)
.L_25:
        /*004c*/ 	.word	0x00000000
        /*0050*/ 	.short	0x0006
        /*0052*/ 	.short	0x0028
        /*0054*/ 	.byte	0x00, 0xf0, 0x21, 0x00


	//----- nvinfo : EIATTR_KPARAM_INFO
	.align		4
.L_26:
        /*0058*/ 	.byte	0x04, 0x17
        /*005a*/ 	.short	(.L_28 - .L_27)
.L_27:
        /*005c*/ 	.word	0x00000000
        /*0060*/ 	.short	0x0005
        /*0062*/ 	.short	0x0020
        /*0064*/ 	.byte	0x00, 0xf0, 0x11, 0x00


	//----- nvinfo : EIATTR_KPARAM_INFO
	.align		4
.L_28:
        /*0068*/ 	.byte	0x04, 0x17
        /*006a*/ 	.short	(.L_30 - .L_29)
.L_29:
        /*006c*/ 	.word	0x00000000
        /*0070*/ 	.short	0x0004
        /*0072*/ 	.short	0x001c
        /*0074*/ 	.byte	0x00, 0xf0, 0x11, 0x00


	//----- nvinfo : EIATTR_KPARAM_INFO
	.align		4
.L_30:
        /*0078*/ 	.byte	0x04, 0x17
        /*007a*/ 	.short	(.L_32 - .L_31)
.L_31:
        /*007c*/ 	.word	0x00000000
        /*0080*/ 	.short	0x0003
        /*0082*/ 	.short	0x0018
        /*0084*/ 	.byte	0x00, 0xf0, 0x11, 0x00


	//----- nvinfo : EIATTR_KPARAM_INFO
	.align		4
.L_32:
        /*0088*/ 	.byte	0x04, 0x17
        /*008a*/ 	.short	(.L_34 - .L_33)
.L_33:
        /*008c*/ 	.word	0x00000000
        /*0090*/ 	.short	0x0002
        /*0092*/ 	.short	0x0010
        /*0094*/ 	.byte	0x00, 0xf4, 0x21, 0x00


	//----- nvinfo : EIATTR_KPARAM_INFO
	.align		4
.L_34:
        /*0098*/ 	.byte	0x04, 0x17
        /*009a*/ 	.short	(.L_36 - .L_35)
.L_35:
        /*009c*/ 	.word	0x00000000
        /*00a0*/ 	.short	0x0001
        /*00a2*/ 	.short	0x0008
        /*00a4*/ 	.byte	0x00, 0xf4, 0x21, 0x00


	//----- nvinfo : EIATTR_KPARAM_INFO
	.align		4
.L_36:
        /*00a8*/ 	.byte	0x04, 0x17
        /*00aa*/ 	.short	(.L_38 - .L_37)
.L_37:
        /*00ac*/ 	.word	0x00000000
        /*00b0*/ 	.short	0x0000
        /*00b2*/ 	.short	0x0000
        /*00b4*/ 	.byte	0x00, 0xf4, 0x21, 0x00


	//----- nvinfo : EIATTR_AT_ENTRY_FRAGMENTS
	.align		4
.L_38:
        /*00b8*/ 	.byte	0x04, 0x4f
        /*00ba*/ 	.short	(.L_40 - .L_39)


	//   ....[0]....
.L_39:
        /*00bc*/ 	.word	0x00000004


	//----- nvinfo : EIATTR_RESERVED_SMEM_USED
	.align		4
.L_40:
        /*00c0*/ 	.byte	0x01, 0x41
	.zero		2


	//----- nvinfo : EIATTR_SPARSE_MMA_MASK
	.align		4
        /*00c4*/ 	.byte	0x03, 0x50
        /*00c6*/ 	.short	0x0000


	//----- nvinfo : EIATTR_TCGEN05_1CTA_USED
	.align		4
        /*00c8*/ 	.byte	0x01, 0x51
	.zero		2


	//----- nvinfo : EIATTR_MAXREG_COUNT
	.align		4
        /*00cc*/ 	.byte	0x03, 0x1b
        /*00ce*/ 	.short	0x00ff


	//----- nvinfo : EIATTR_NUM_BARRIERS
	.align		4
        /*00d0*/ 	.byte	0x02, 0x4c
        /*00d2*/ 	.byte	0x01
	.zero		1


	//----- nvinfo : EIATTR_INT_WARP_WIDE_INSTR_OFFSETS
	.align		4
        /*00d4*/ 	.byte	0x04, 0x31
        /*00d6*/ 	.short	(.L_42 - .L_41)


	//   ....[0]....
.L_41:
        /*00d8*/ 	.word	0x00001680


	//   ....[1]....
        /*00dc*/ 	.word	0x000016a0


	//   ....[2]....
        /*00e0*/ 	.word	0x00001720


	//   ....[3]....
        /*00e4*/ 	.word	0x00001840


	//   ....[4]....
        /*00e8*/ 	.word	0x00001850


	//   ....[5]....
        /*00ec*/ 	.word	0x00001860


	//   ....[6]....
        /*00f0*/ 	.word	0x00001870


	//   ....[7]....
        /*00f4*/ 	.word	0x00001b20


	//   ....[8]....
        /*00f8*/ 	.word	0x00001b30


	//   ....[9]....
        /*00fc*/ 	.word	0x00001c50


	//   ....[10]....
        /*0100*/ 	.word	0x00001c60


	//   ....[11]....
        /*0104*/ 	.word	0x00001cb0


	//   ....[12]....
        /*0108*/ 	.word	0x00001cf0


	//   ....[13]....
        /*010c*/ 	.word	0x00001e80


	//   ....[14]....
        /*0110*/ 	.word	0x00001e90


	//   ....[15]....
        /*0114*/ 	.word	0x00002080


	//   ....[16]....
        /*0118*/ 	.word	0x00002090


	//   ....[17]....
        /*011c*/ 	.word	0x00002500


	//   ....[18]....
        /*0120*/ 	.word	0x00002550


	//----- nvinfo : EIATTR_COOP_GROUP_MASK_REGIDS
	.align		4
.L_42:
        /*0124*/ 	.byte	0x04, 0x29
        /*0126*/ 	.short	(.L_44 - .L_43)


	//   ....[0]....
.L_43:
        /*0128*/ 	.word	0xffffffff


	//   ....[1]....
        /*012c*/ 	.word	0xffffffff


	//   ....[2]....
        /*0130*/ 	.word	0xffffffff


	//   ....[3]....
        /*0134*/ 	.word	0xffffffff


	//   ....[4]....
        /*0138*/ 	.word	0xffffffff


	//   ....[5]....
        /*013c*/ 	.word	0xffffffff


	//   ....[6]....
        /*0140*/ 	.word	0xffffffff


	//   ....[7]....
        /*0144*/ 	.word	0xffffffff


	//   ....[8]....
        /*0148*/ 	.word	0xffffffff


	//   ....[9]....
        /*014c*/ 	.word	0xffffffff


	//----- nvinfo : EIATTR_COOP_GROUP_INSTR_OFFSETS
	.align		4
.L_44:
        /*0150*/ 	.byte	0x04, 0x28
        /*0152*/ 	.short	(.L_46 - .L_45)


	//   ....[0]....
.L_45:
        /*0154*/ 	.word	0x00000050


	//   ....[1]....
        /*0158*/ 	.word	0x00000310


	//   ....[2]....
        /*015c*/ 	.word	0x000004f0


	//   ....[3]....
        /*0160*/ 	.word	0x00000980


	//   ....[4]....
        /*0164*/ 	.word	0x00000ac0


	//   ....[5]....
        /*0168*/ 	.word	0x00000fa0


	//   ....[6]....
        /*016c*/ 	.word	0x000010e0


	//   ....[7]....
        /*0170*/ 	.word	0x00001530


	//   ....[8]....
        /*0174*/ 	.word	0x00002390


	//   ....[9]....
        /*0178*/ 	.word	0x00002600


	//----- nvinfo : EIATTR_VRC_CTA_INIT_COUNT
	.align		4
.L_46:
        /*017c*/ 	.byte	0x02, 0x4a
        /*017e*/ 	.byte	0x80
	.zero		1


	//----- nvinfo : EIATTR_MBARRIER_INSTR_OFFSETS
	.align		4
        /*0180*/ 	.byte	0x04, 0x39
        /*0182*/ 	.short	(.L_48 - .L_47)


	//   ....[0]....
.L_47:
        /*0184*/ 	.word	0x00001740
        /*0188*/ 	.word	0x000000ff
        /*018c*/ 	.word	0x00006000
        /*0190*/ 	.short	0x0100
        /*0192*/ 	.byte	0x08
	.zero		1


	//   ....[1]....
        /*0194*/ 	.word	0x00001750
        /*0198*/ 	.word	0x000000ff
        /*019c*/ 	.word	0x00006010
        /*01a0*/ 	.short	0x0100
        /*01a2*/ 	.byte	0x08
	.zero		1


	//   ....[2]....
        /*01a4*/ 	.word	0x000019e0
        /*01a8*/ 	.word	0x000000ff
        /*01ac*/ 	.word	0x00006000
        /*01b0*/ 	.short	0x010a
        /*01b2*/ 	.byte	0x08
	.zero		1


	//   ....[3]....
        /*01b4*/ 	.word	0x00001b80
        /*01b8*/ 	.word	0x000000ff
        /*01bc*/ 	.word	0x00006010
        /*01c0*/ 	.short	0x010a
        /*01c2*/ 	.byte	0x08
	.zero		1


	//   ....[4]....
        /*01c4*/ 	.word	0x00001d60
        /*01c8*/ 	.word	0x000000ff
        /*01cc*/ 	.word	0x00006000
        /*01d0*/ 	.short	0x010a
        /*01d2*/ 	.byte	0x08
	.zero		1


	//   ....[5]....
        /*01d4*/ 	.word	0x00001ed0
        /*01d8*/ 	.word	0x000000ff
        /*01dc*/ 	.word	0x00006010
        /*01e0*/ 	.short	0x010a
        /*01e2*/ 	.byte	0x08
	.zero		1


	//   ....[6]....
        /*01e4*/ 	.word	0x00001f60
        /*01e8*/ 	.word	0x000000ff
        /*01ec*/ 	.word	0x00006000
        /*01f0*/ 	.short	0x0108
        /*01f2*/ 	.byte	0x08
	.zero		1


	//   ....[7]....
        /*01f4*/ 	.word	0x00001f70
        /*01f8*/ 	.word	0x000000ff
        /*01fc*/ 	.word	0x00006010
        /*0200*/ 	.short	0x0108
        /*0202*/ 	.byte	0x08
	.zero		1


	//   ....[8]....
        /*0204*/ 	.word	0x00002620
        /*0208*/ 	.word	0x000000ff
        /*020c*/ 	.word	0x00006000
        /*0210*/ 	.short	0x010a
        /*0212*/ 	.byte	0x08
	.zero		1


	//   ....[9]....
        /*0214*/ 	.word	0x00002650
        /*0218*/ 	.word	0x000000ff
        /*021c*/ 	.word	0x00006010
        /*0220*/ 	.short	0x010a
        /*0222*/ 	.byte	0x08
	.zero		1


	//   ....[10]....
        /*0224*/ 	.word	0x00002680
        /*0228*/ 	.word	0x000000ff
        /*022c*/ 	.word	0x00006000
        /*0230*/ 	.short	0x010a
        /*0232*/ 	.byte	0x08
	.zero		1


	//   ....[11]....
        /*0234*/ 	.word	0x000026b0
        /*0238*/ 	.word	0x000000ff
        /*023c*/ 	.word	0x00006010
        /*0240*/ 	.short	0x010a
        /*0242*/ 	.byte	0x08
	.zero		1


	//----- nvinfo : EIATTR_NUM_MBARRIERS
	.align		4
.L_48:
        /*0244*/ 	.byte	0x03, 0x38
        /*0246*/ 	.short	0x0002


	//----- nvinfo : EIATTR_EXIT_INSTR_OFFSETS
	.align		4
        /*0248*/ 	.byte	0x04, 0x1c
        /*024a*/ 	.short	(.L_50 - .L_49)


	//   ....[0]....
.L_49:
        /*024c*/ 	.word	0x00002610


	//----- nvinfo : EIATTR_REQNTID
	.align		4
.L_50:
        /*0250*/ 	.byte	0x04, 0x10
        /*0252*/ 	.short	(.L_52 - .L_51)
.L_51:
        /*0254*/ 	.word	0x00000080
        /*0258*/ 	.word	0x00000001
        /*025c*/ 	.word	0x00000001


	//----- nvinfo : EIATTR_CRS_STACK_SIZE
	.align		4
.L_52:
        /*0260*/ 	.byte	0x04, 0x1e
        /*0262*/ 	.short	(.L_54 - .L_53)
.L_53:
        /*0264*/ 	.word	0x00000000


	//----- nvinfo : EIATTR_CBANK_PARAM_SIZE
	.align		4
.L_54:
        /*0268*/ 	.byte	0x03, 0x19
        /*026a*/ 	.short	0x0050


	//----- nvinfo : EIATTR_PARAM_CBANK
	.align		4
        /*026c*/ 	.byte	0x04, 0x0a
        /*026e*/ 	.short	(.L_56 - .L_55)
	.align		4
.L_55:
        /*0270*/ 	.word	index@(.nv.constant0.gluon_tcgen05)
        /*0274*/ 	.short	0x0380
        /*0276*/ 	.short	0x0050


	//----- nvinfo : EIATTR_SW_WAR
	.align		4
.L_56:
        /*0278*/ 	.byte	0x04, 0x36
        /*027a*/ 	.short	(.L_58 - .L_57)
.L_57:
        /*027c*/ 	.word	0x00000008
.L_58:


//--------------------- .nv.compat                --------------------------
	.section	.nv.compat,"",@"SHT_CUDA_COMPAT_INFO"
	.align	4
        /*0000*/ 	.byte	0x02, 0x02, 0x02, 0x00, 0x02, 0x05, 0x05, 0x00, 0x02, 0x03, 0x03, 0x00, 0x02, 0x06, 0x01, 0x00


//--------------------- .nv.callgraph             --------------------------
	.section	.nv.callgraph,"",@"SHT_CUDA_CALLGRAPH"
	.align	4
	.sectionentsize	8
	.align		4
        /*0000*/ 	.word	0x00000000
	.align		4
        /*0004*/ 	.word	0xffffffff
	.align		4
        /*0008*/ 	.word	0x00000000
	.align		4
        /*000c*/ 	.word	0xfffffffe
	.align		4
        /*0010*/ 	.word	0x00000000
	.align		4
        /*0014*/ 	.word	0xfffffffd
	.align		4
        /*0018*/ 	.word	0x00000000
	.align		4
        /*001c*/ 	.word	0xfffffffc


//--------------------- .text.gluon_tcgen05       --------------------------
	.section	.text.gluon_tcgen05,"ax",@progbits
	.align	128
        .global         gluon_tcgen05
        .type           gluon_tcgen05,@function
        .size           gluon_tcgen05,(.L_x_74 - gluon_tcgen05)
        .other          gluon_tcgen05,@"STO_CUDA_ENTRY STV_DEFAULT"
gluon_tcgen05:
.text.gluon_tcgen05:
[----:B------:R-:W1:Y:S01]  /*0000*/  LDC R1, c[0x0][0x37c] ;  /* 0x0000df00ff017b82 */ /* 0x000e620000000800 */
[----:B------:R-:W2:Y:S02]  /*0010*/  S2R R0, SR_TID.X ;  /* 0x0000000000007919 */ /* 0x000ea40000002100 */
[----:B--2---:R-:W-:-:S13]  /*0020*/  ISETP.GE.U32.AND P2, PT, R0, 0x20, PT ;  /* 0x000000200000780c */ /* 0x004fda0003f46070 */
[----:B------:R-:W-:Y:S05]  /*0030*/  @P2 BRA `(.L_x_0) ;  /* 0x0000000000b82947 */ /* 0x000fea0003800000 */
[----:B------:R-:W2:Y:S01]  /*0040*/  S2UR UR6, SR_CgaCtaId ;  /* 0x00000000000679c3 */ /* 0x000ea20000008800 */
[----:B------:R-:W-:Y:S01]  /*0050*/  NOP ;  /* 0x0000000000007918 */ /* 0x000fe20000000000 */
[----:B------:R-:W-:Y:S02]  /*0060*/  UMOV UR4, 0x40 ;  /* 0x0000004000047882 */ /* 0x000fe40000000000 */
[----:B--2---:R-:W-:-:S09]  /*0070*/  ULEA UR4, UR6, UR4, 0x18 ;  /* 0x0000000406047291 */ /* 0x004fd2000f8ec0ff */
[----:B------:R-:W2:Y:S01]  /*0080*/  LDS.U8 R2, [UR4] ;  /* 0x00000004ff027984 */ /* 0x000ea20008000000 */
[----:B------:R-:W-:Y:S02]  /*0090*/  UMOV UR4, 0x400 ;  /* 0x0000040000047882 */ /* 0x000fe40000000000 */
[----:B------:R-:W-:Y:S01]  /*00a0*/  ULEA UR4, UR6, UR4, 0x18 ;  /* 0x0000000406047291 */ /* 0x000fe2000f8ec0ff */
[----:B--2---:R-:W-:-:S13]  /*00b0*/  ISETP.NE.AND P0, PT, R2, RZ, PT ;  /* 0x000000ff0200720c */ /* 0x004fda0003f05270 */
[----:B------:R-:W-:Y:S05]  /*00c0*/  @P0 BRA `(.L_x_1) ;  /* 0x00000000007c0947 */ /* 0x000fea0003800000 */
[----:B------:R-:W-:-:S13]  /*00d0*/  ELECT P0, URZ, PT ;  /* 0x0000000000ff782f */ /* 0x000fda0003800000 */
[----:B------:R-:W-:Y:S05]  /*00e0*/  @!P0 BRA `(.L_x_2) ;  /* 0x0000000000848947 */ /* 0x000fea0003800000 */
[----:B------:R-:W-:Y:S01]  /*00f0*/  UMOV UR5, 0x2 ;  /* 0x0000000200057882 */ /* 0x000fe20000000000 */
[----:B------:R-:W-:Y:S02]  /*0100*/  IMAD.MOV.U32 R5, RZ, RZ, 0x1 ;  /* 0x00000001ff057424 */ /* 0x000fe400078e00ff */
[----:B------:R-:W-:Y:S02]  /*0110*/  IMAD.MOV.U32 R3, RZ, RZ, 0x3 ;  /* 0x00000003ff037424 */ /* 0x000fe400078e00ff */
[----:B------:R-:W-:Y:S04]  /*0120*/  DEPBAR.LE SB2, 0x36 ;  /* 0x0000ad800000791a */ /* 0x000fe80000000000 */
[----:B------:R-:W2:Y:S02]  /*0130*/  UTCATOMSWS.FIND_AND_SET.ALIGN UP0, UR5, UR5 ;  /* 0x00000005000575e3 */ /* 0x000ea40008000800 */
[----:B--2---:R-:W-:-:S04]  /*0140*/  PLOP3.LUT P0, PT, PT, PT, UP0, 0x80, 0x8 ;  /* 0x000000000008781c */ /* 0x004fc80003f0f008 */
[----:B------:R-:W-:-:S04]  /*0150*/  SEL R2, RZ, 0xffffffff, !P0 ;  /* 0xffffffffff027807 */ /* 0x000fc80004000000 */
[----:B------:R-:W-:Y:S01]  /*0160*/  ISETP.NE.AND P0, PT, R2, RZ, PT ;  /* 0x000000ff0200720c */ /* 0x000fe20003f05270 */
[----:B------:R-:W-:-:S12]  /*0170*/  IMAD.U32 R2, RZ, RZ, UR5 ;  /* 0x00000005ff027e24 */ /* 0x000fd8000f8e00ff */
[----:B------:R-:W-:Y:S05]  /*0180*/  @P0 BRA `(.L_x_3) ;  /* 0x0000000000240947 */ /* 0x000fea0003800000 */
.L_x_4:
[----:B------:R-:W-:Y:S05]  /*0190*/  NANOSLEEP 0x64 ;  /* 0x000000640000795d */ /* 0x000fea0003800000 */
[----:B------:R-:W-:-:S05]  /*01a0*/  UMOV UR5, 0x2 ;  /* 0x0000000200057882 */ /* 0x000fca0000000000 */
[----:B------:R-:W-:Y:S04]  /*01b0*/  DEPBAR.LE SB2, 0x36 ;  /* 0x0000ad800000791a */ /* 0x000fe80000000000 */
[----:B------:R-:W2:Y:S02]  /*01c0*/  UTCATOMSWS.FIND_AND_SET.ALIGN UP0, UR5, UR5 ;  /* 0x00000005000575e3 */ /* 0x000ea40008000800 */
[----:B--2---:R-:W-:-:S04]  /*01d0*/  PLOP3.LUT P0, PT, PT, PT, UP0, 0x80, 0x8 ;  /* 0x000000000008781c */ /* 0x004fc80003f0f008 */
[----:B------:R-:W-:-:S04]  /*01e0*/  SEL R2, RZ, 0xffffffff, !P0 ;  /* 0xffffffffff027807 */ /* 0x000fc80004000000 */
[----:B------:R-:W-:Y:S01]  /*01f0*/  ISETP.NE.AND P0, PT, R2, RZ, PT ;  /* 0x000000ff0200720c */ /* 0x000fe20003f05270 */
[----:B------:R-:W-:-:S12]  /*0200*/  IMAD.U32 R2, RZ, RZ, UR5 ;  /* 0x00000005ff027e24 */ /* 0x000fd8000f8e00ff */
[----:B------:R-:W-:Y:S05]  /*0210*/  @!P0 BRA `(.L_x_4) ;  /* 0xfffffffc00dc8947 */ /* 0x000fea000383ffff */
.L_x_3:
[C---:B------:R-:W-:Y:S01]  /*0220*/  VIADD R4, R2.reuse, 0x10 ;  /* 0x0000001002047836 */ /* 0x040fe20000000000 */
[----:B------:R-:W-:Y:S01]  /*0230*/  UMOV UR5, 0x50 ;  /* 0x0000005000057882 */ /* 0x000fe20000000000 */
[----:B------:R-:W-:Y:S01]  /*0240*/  SHF.L.U32 R3, R3, R2, RZ ;  /* 0x0000000203037219 */ /* 0x000fe200000006ff */
[----:B------:R-:W-:Y:S01]  /*0250*/  ULEA UR5, UR6, UR5, 0x18 ;  /* 0x0000000506057291 */ /* 0x000fe2000f8ec0ff */
[----:B------:R-:W-:Y:S01]  /*0260*/  IMAD.SHL.U32 R2, R2, 0x20, RZ ;  /* 0x0000002002027824 */ /* 0x000fe200078e00ff */
[----:B------:R-:W-:-:S04]  /*0270*/  SHF.L.U32 R4, R5, R4, RZ ;  /* 0x0000000405047219 */ /* 0x000fc800000006ff */
[----:B------:R-:W-:-:S05]  /*0280*/  LOP3.LUT R3, R4, R3, RZ, 0xfc, !PT ;  /* 0x0000000304037212 */ /* 0x000fca00078efcff */
[----:B------:R2:W-:Y:S04]  /*0290*/  ATOMS.OR RZ, [UR5], R3 ;  /* 0x00000003ffff798c */ /* 0x0005e8000b000005 */
[----:B------:R2:W-:Y:S01]  /*02a0*/  STS [UR4], R2 ;  /* 0x00000002ff007988 */ /* 0x0005e20008000804 */
[----:B------:R-:W-:Y:S05]  /*02b0*/  BRA `(.L_x_2) ;  /* 0x0000000000107947 */ /* 0x000fea0003800000 */
.L_x_1:
[----:B------:R-:W-:Y:S01]  /*02c0*/  IMAD.MOV.U32 R3, RZ, RZ, -0x1 ;  /* 0xffffffffff037424 */ /* 0x000fe200078e00ff */
[----:B------:R-:W-:-:S04]  /*02d0*/  MOV R2, 0x300 ;  /* 0x0000030000027802 */ /* 0x000fc80000000f00 */
[----:B------:R2:W-:Y:S03]  /*02e0*/  STS [UR4], R3 ;  /* 0x00000003ff007988 */ /* 0x0005e60008000804 */
[----:B-12---:R-:W-:Y:S05]  /*02f0*/  CALL.REL.NOINC `($__internal_1_$__cuda_sm10x_tcgen05_guardrail_trap_phase_invalid_during_alloc) ;  /* 0x0000002400047944 */ /* 0x006fea0003c00000 */
.L_x_2:
[----:B------:R-:W-:Y:S05]  /*0300*/  WARPSYNC.ALL ;  /* 0x0000000000007948 */ /* 0x000fea0003800000 */
[----:B------:R-:W-:Y:S01]  /*0310*/  NOP ;  /* 0x0000000000007918 */ /* 0x000fe20000000000 */
.L_x_0:
[----:B------:R-:W3:Y:S08]  /*0320*/  S2UR UR4, SR_CgaCtaId ;  /* 0x00000000000479c3 */ /* 0x000ef00000008800 */
[----:B------:R-:W-:Y:S01]  /*0330*/  BAR.SYNC.DEFER_BLOCKING 0x0 ;  /* 0x0000000000007b1d */ /* 0x000fe20000010000 */
[----:B------:R-:W-:-:S05]  /*0340*/  LOP3.LUT R68, R0, 0x7f, RZ, 0xc0, !PT ;  /* 0x0000007f00447812 */ /* 0x000fca00078ec0ff */
[----:B------:R-:W-:Y:S02]  /*0350*/  UMOV UR8, 0x400 ;  /* 0x0000040000087882 */ /* 0x000fe40000000000 */
[----:B------:R-:W4:Y:S08]  /*0360*/  LDC R10, c[0x0][0x3a0] ;  /* 0x0000e800ff0a7b82 */ /* 0x000f300000000800 */
[----:B------:R-:W5:Y:S01]  /*0370*/  S2UR UR9, SR_CTAID.Y ;  /* 0x00000000000979c3 */ /* 0x000f620000002600 */
[----:B---3--:R-:W-:-:S09]  /*0380*/  ULEA UR8, UR4, UR8, 0x18 ;  /* 0x0000000804087291 */ /* 0x008fd2000f8ec0ff */
[----:B--2---:R-:W2:Y:S01]  /*0390*/  LDS R3, [UR8] ;  /* 0x00000008ff037984 */ /* 0x004ea20008000800 */
[----:B------:R-:W-:Y:S06]  /*03a0*/  BAR.SYNC.DEFER_BLOCKING 0x0 ;  /* 0x0000000000007b1d */ /* 0x000fec0000010000 */
[----:B------:R-:W-:Y:S05]  /*03b0*/  @P2 BRA `(.L_x_5) ;  /* 0x0000000000182947 */ /* 0x000fea0003800000 */
[----:B------:R-:W-:Y:S01]  /*03c0*/  ELECT P0, URZ, PT ;  /* 0x0000000000ff782f */ /* 0x000fe20003800000 */
[----:B------:R-:W-:Y:S01]  /*03d0*/  IMAD.MOV.U32 R2, RZ, RZ, 0x1 ;  /* 0x00000001ff027424 */ /* 0x000fe200078e00ff */
[----:B------:R-:W-:Y:S01]  /*03e0*/  UMOV UR5, 0x40 ;  /* 0x0000004000057882 */ /* 0x000fe20000000000 */
[----:B------:R-:W-:Y:S01]  /*03f0*/  UVIRTCOUNT.DEALLOC.SMPOOL 0x80 ;  /* 0x000000800000784c */ /* 0x000fe20000000000 */
[----:B------:R-:W-:-:S09]  /*0400*/  ULEA UR5, UR4, UR5, 0x18 ;  /* 0x0000000504057291 */ /* 0x000fd2000f8ec0ff */
[----:B------:R3:W-:Y:S03]  /*0410*/  @P0 STS.U8 [UR5], R2 ;  /* 0x00000002ff000988 */ /* 0x0007e60008000005 */
.L_x_5:
[----:B------:R-:W3:Y:S01]  /*0420*/  S2UR UR4, SR_CTAID.Z ;  /* 0x00000000000479c3 */ /* 0x000ee20000002700 */
[----:B------:R-:W5:Y:S01]  /*0430*/  LDCU UR5, c[0x0][0x370] ;  /* 0x00006e00ff0577ac */ /* 0x000f620008000800 */
[----:B------:R-:W-:Y:S01]  /*0440*/  ISETP.GE.U32.AND P0, PT, R68, 0x20, PT ;  /* 0x000000204400780c */ /* 0x000fe20003f06070 */
[----:B----4-:R-:W-:Y:S01]  /*0450*/  VIADD R5, R10, 0xffffffff ;  /* 0xffffffff0a057836 */ /* 0x010fe20000000000 */
[C---:B------:R-:W-:Y:S01]  /*0460*/  ISETP.NE.U32.AND P3, PT, R68.reuse, RZ, PT ;  /* 0x000000ff4400720c */ /* 0x040fe20003f65070 */
[----:B------:R-:W3:Y:S01]  /*0470*/  LDCU UR6, c[0x0][0x374] ;  /* 0x00006e80ff0677ac */ /* 0x000ee20008000800 */
[----:B------:R-:W-:Y:S01]  /*0480*/  LEA R4, R68, UR8, 0x2 ;  /* 0x0000000844047c11 */ /* 0x000fe2000f8e10ff */
[----:B------:R-:W-:Y:S01]  /*0490*/  BSSY.RECONVERGENT B0, `(.L_x_6) ;  /* 0x0000015000007945 */ /* 0x000fe20003800200 */
[----:B------:R-:W5:Y:S01]  /*04a0*/  S2UR UR11, SR_CTAID.X ;  /* 0x00000000000b79c3 */ /* 0x000f620000002500 */
[----:B------:R-:W4:Y:S01]  /*04b0*/  LDCU.64 UR14, c[0x0][0x3c0] ;  /* 0x00007800ff0e77ac */ /* 0x000f220008000a00 */
[----:B--2---:R-:W-:-:S05]  /*04c0*/  R2UR UR25, R3 ;  /* 0x00000000031972ca */ /* 0x004fca00000e0000 */
[----:B------:R2:W-:Y:S01]  /*04d0*/  @!P0 STS [R4], RZ ;  /* 0x000000ff04008388 */ /* 0x0005e20000000800 */
[----:B------:R-:W1:Y:S01]  /*04e0*/  LDC R6, c[0x0][0x398] ;  /* 0x0000e600ff067b82 */ /* 0x000e620000000800 */
[----:B------:R-:W-:Y:S02]  /*04f0*/  NOP ;  /* 0x0000000000007918 */ /* 0x000fe40000000000 */
[----:B------:R2:W-:Y:S01]  /*0500*/  @!P3 STS [UR8+0x20], R5 ;  /* 0x00002005ff00b988 */ /* 0x0005e20008000808 */
[----:B---3-5:R-:W-:-:S04]  /*0510*/  UIMAD UR4, UR4, UR6, UR9 ;  /* 0x00000006040472a4 */ /* 0x028fc8000f8e0209 */
[----:B------:R-:W-:-:S04]  /*0520*/  UIMAD UR4, UR4, UR5, UR11 ;  /* 0x00000005040472a4 */ /* 0x000fc8000f8e020b */
[----:B------:R-:W-:-:S04]  /*0530*/  UIMAD UR4, UR4, 0x180, URZ ;  /* 0x00000180040478a4 */ /* 0x000fc8000f8e02ff */
[----:B----4-:R-:W-:Y:S01]  /*0540*/  UIADD3 UR6, UP0, UPT, UR4, UR14, URZ ;  /* 0x0000000e04067290 */ /* 0x010fe2000ff1e0ff */
[----:B-1----:R-:W-:-:S03]  /*0550*/  VIADD R6, R6, 0xffffffff ;  /* 0xffffffff06067836 */ /* 0x002fc60000000000 */
[----:B------:R-:W-:Y:S01]  /*0560*/  ULEA.HI.X.SX32 UR7, UR4, UR15, 0x1, UP0 ;  /* 0x0000000f04077291 */ /* 0x000fe200080f0eff */
[----:B--2---:R-:W-:Y:S11]  /*0570*/  @P3 BRA `(.L_x_7) ;  /* 0x0000000000183947 */ /* 0x004ff60003800000 */
[----:B------:R-:W1:Y:S01]  /*0580*/  LDS R2, [UR8+0x8] ;  /* 0x00000808ff027984 */ /* 0x000e620008000800 */
[----:B------:R-:W2:Y:S01]  /*0590*/  LDC.64 R8, c[0x0][0x380] ;  /* 0x0000e000ff087b82 */ /* 0x000ea20000000a00 */
[----:B------:R-:W-:Y:S02]  /*05a0*/  IMAD.MOV.U32 R3, RZ, RZ, 0x70 ;  /* 0x00000070ff037424 */ /* 0x000fe400078e00ff */
[----:B--2---:R2:W-:Y:S03]  /*05b0*/  STS.64 [UR8], R8 ;  /* 0x00000008ff007988 */ /* 0x0045e60008000a08 */
[----:B-1----:R-:W-:-:S05]  /*05c0*/  LOP3.LUT R2, R2, 0x10, R3, 0xd8, !PT ;  /* 0x0000001002027812 */ /* 0x002fca00078ed803 */
[----:B------:R2:W-:Y:S02]  /*05d0*/  STS [UR8+0x8], R2 ;  /* 0x00000802ff007988 */ /* 0x0005e40008000808 */
.L_x_7:
[----:B------:R-:W-:Y:S05]  /*05e0*/  BSYNC.RECONVERGENT B0 ;  /* 0x0000000000007941 */ /* 0x000fea0003800200 */
.L_x_6:
[----:B------:R-:W-:Y:S04]  /*05f0*/  BSSY.RECONVERGENT B0, `(.L_x_8) ;  /* 0x000000a000007945 */ /* 0x000fe80003800200 */
[----:B------:R-:W-:Y:S05]  /*0600*/  @P3 BRA `(.L_x_9) ;  /* 0x0000000000203947 */ /* 0x000fea0003800000 */
[----:B--2---:R-:W1:Y:S01]  /*0610*/  LDS R2, [UR8+0x34] ;  /* 0x00003408ff027984 */ /* 0x004e620008000800 */
[----:B------:R-:W-:Y:S02]  /*0620*/  IMAD.MOV.U32 R3, RZ, RZ, 0x7f000000 ;  /* 0x7f000000ff037424 */ /* 0x000fe400078e00ff */
[----:B------:R-:W-:Y:S01]  /*0630*/  @!P3 IMAD.MOV.U32 R7, RZ, RZ, 0x7f ;  /* 0x0000007fff07b424 */ /* 0x000fe200078e00ff */
[----:B------:R-:W2:Y:S02]  /*0640*/  @!P3 LDS R8, [UR8+0x38] ;  /* 0x00003808ff08b984 */ /* 0x000ea40008000800 */
[----:B-1----:R-:W-:Y:S02]  /*0650*/  LOP3.LUT R2, R2, 0xff000000, R3, 0xb8, !PT ;  /* 0xff00000002027812 */ /* 0x002fe400078eb803 */
[----:B--2---:R-:W-:-:S03]  /*0660*/  @!P3 LOP3.LUT R3, R8, 0xff, R7, 0xb8, !PT ;  /* 0x000000ff0803b812 */ /* 0x004fc600078eb807 */
[----:B------:R1:W-:Y:S04]  /*0670*/  STS [UR8+0x34], R2 ;  /* 0x00003402ff007988 */ /* 0x0003e80008000808 */
[----:B------:R1:W-:Y:S02]  /*0680*/  @!P3 STS [UR8+0x38], R3 ;  /* 0x00003803ff00b988 */ /* 0x0003e40008000808 */
.L_x_9:
[----:B------:R-:W-:Y:S05]  /*0690*/  BSYNC.RECONVERGENT B0 ;  /* 0x0000000000007941 */ /* 0x000fea0003800200 */
.L_x_8:
[----:B------:R-:W-:Y:S04]  /*06a0*/  BSSY.RECONVERGENT B0, `(.L_x_10) ;  /* 0x000000a000007945 */ /* 0x000fe80003800200 */
[----:B------:R-:W-:Y:S05]  /*06b0*/  @P3 BRA `(.L_x_11) ;  /* 0x0000000000203947 */ /* 0x000fea0003800000 */
[----:B-12---:R-:W1:Y:S01]  /*06c0*/  LDS R2, [UR8+0x1c] ;  /* 0x00001c08ff027984 */ /* 0x006e620008000800 */
[----:B------:R-:W2:Y:S03]  /*06d0*/  LDC.64 R8, c[0x0][0x3a8] ;  /* 0x0000ea00ff087b82 */ /* 0x000ea60000000a00 */
[----:B------:R3:W-:Y:S01]  /*06e0*/  STS [UR8+0x24], R6 ;  /* 0x00002406ff007988 */ /* 0x0007e20008000808 */
[--C-:B--2---:R-:W-:Y:S02]  /*06f0*/  SHF.R.U32.HI R7, RZ, 0x4, R9.reuse ;  /* 0x00000004ff077819 */ /* 0x104fe40000011609 */
[----:B------:R-:W-:-:S05]  /*0700*/  SHF.R.U64 R3, R8, 0x4, R9 ;  /* 0x0000000408037819 */ /* 0x000fca0000001209 */
[----:B------:R3:W-:Y:S01]  /*0710*/  STS [UR8+0xc], R3 ;  /* 0x00000c03ff007988 */ /* 0x0007e20008000808 */
[----:B-1----:R-:W-:-:S05]  /*0720*/  LOP3.LUT R2, R2, 0xf, R7, 0xb8, !PT ;  /* 0x0000000f02027812 */ /* 0x002fca00078eb807 */
[----:B------:R3:W-:Y:S02]  /*0730*/  STS [UR8+0x1c], R2 ;  /* 0x00001c02ff007988 */ /* 0x0007e40008000808 */
.L_x_11:
[----:B------:R-:W-:Y:S05]  /*0740*/  BSYNC.RECONVERGENT B0 ;  /* 0x0000000000007941 */ /* 0x000fea0003800200 */
.L_x_10:
[----:B------:R-:W-:Y:S04]  /*0750*/  BSSY.RECONVERGENT B1, `(.L_x_12) ;  /* 0x000001d000017945 */ /* 0x000fe80003800200 */
[----:B------:R-:W-:Y:S04]  /*0760*/  BSSY.RELIABLE B0, `(.L_x_13) ;  /* 0x0000018000007945 */ /* 0x000fe80003800100 */
[----:B------:R-:W-:Y:S05]  /*0770*/  @P3 BRA `(.L_x_14) ;  /* 0x00000000001c3947 */ /* 0x000fea0003800000 */
[----:B-123--:R-:W1:Y:S02]  /*0780*/  LDS R2, [UR8+0x34] ;  /* 0x00003408ff027984 */ /* 0x00ee640008000800 */
[----:B-1----:R-:W-:-:S05]  /*0790*/  LOP3.LUT R2, R2, 0x7, RZ, 0xb8, !PT ;  /* 0x0000000702027812 */ /* 0x002fca00078eb8ff */
[----:B------:R1:W-:Y:S01]  /*07a0*/  STS [UR8+0x34], R2 ;  /* 0x00003402ff007988 */ /* 0x0003e20008000808 */
[----:B------:R-:W-:Y:S05]  /*07b0*/  @P3 BRA `(.L_x_15) ;  /* 0x00000000001c3947 */ /* 0x000fea0003800000 */
[----:B-1----:R-:W1:Y:S02]  /*07c0*/  LDS R2, [UR8+0x34] ;  /* 0x00003408ff027984 */ /* 0x002e640008000800 */
[----:B-1----:R-:W-:-:S05]  /*07d0*/  LOP3.LUT R2, R2, 0x38, RZ, 0xb8, !PT ;  /* 0x0000003802027812 */ /* 0x002fca00078eb8ff */
[----:B------:R4:W-:Y:S02]  /*07e0*/  STS [UR8+0x34], R2 ;  /* 0x00003402ff007988 */ /* 0x0009e40008000808 */
.L_x_14:
[----:B------:R-:W-:Y:S05]  /*07f0*/  @P3 BRA `(.L_x_16) ;  /* 0x00000000001c3947 */ /* 0x000fea0003800000 */
[----:B-1234-:R-:W1:Y:S02]  /*0800*/  LDS R2, [UR8+0x8] ;  /* 0x00000808ff027984 */ /* 0x01ee640008000800 */
[----:B-1----:R-:W-:-:S05]  /*0810*/  LOP3.LUT R2, R2, 0x780, RZ, 0xb8, !PT ;  /* 0x0000078002027812 */ /* 0x002fca00078eb8ff */
[----:B------:R2:W-:Y:S02]  /*0820*/  STS [UR8+0x8], R2 ;  /* 0x00000802ff007988 */ /* 0x0005e40008000808 */
.L_x_15:
[----:B------:R-:W-:Y:S05]  /*0830*/  @P3 BRA `(.L_x_17) ;  /* 0x0000000000283947 */ /* 0x000fea0003800000 */
[----:B-12---:R-:W1:Y:S02]  /*0840*/  LDS R2, [UR8+0x8] ;  /* 0x00000808ff027984 */ /* 0x006e640008000800 */
[----:B-1----:R-:W-:-:S05]  /*0850*/  LOP3.LUT R2, R2, 0x1800, RZ, 0xb8, !PT ;  /* 0x0000180002027812 */ /* 0x002fca00078eb8ff */
[----:B------:R5:W-:Y:S02]  /*0860*/  STS [UR8+0x8], R2 ;  /* 0x00000802ff007988 */ /* 0x000be40008000808 */
.L_x_16:
[----:B------:R-:W-:Y:S05]  /*0870*/  @P3 BREAK.RELIABLE B0 ;  /* 0x0000000000003942 */ /* 0x000fea0003800100 */
[----:B------:R-:W-:Y:S05]  /*0880*/  @P3 BRA `(.L_x_18) ;  /* 0x0000000000243947 */ /* 0x000fea0003800000 */
[----:B-1-3--:R-:W1:Y:S01]  /*0890*/  LDS R3, [UR8+0x8] ;  /* 0x00000808ff037984 */ /* 0x00ae620008000800 */
[----:B--2-45:R-:W-:-:S05]  /*08a0*/  IMAD.MOV.U32 R2, RZ, RZ, 0x6000 ;  /* 0x00006000ff027424 */ /* 0x034fca00078e00ff */
[----:B-1----:R-:W-:-:S04]  /*08b0*/  LOP3.LUT R2, R3, 0x6000, R2, 0xd8, !PT ;  /* 0x0000600003027812 */ /* 0x002fc800078ed802 */
[----:B------:R-:W-:-:S05]  /*08c0*/  LOP3.LUT R2, R2, 0x400000, RZ, 0xb8, !PT ;  /* 0x0040000002027812 */ /* 0x000fca00078eb8ff */
[----:B------:R3:W-:Y:S02]  /*08d0*/  STS [UR8+0x8], R2 ;  /* 0x00000802ff007988 */ /* 0x0007e40008000808 */
.L_x_17:
[----:B------:R-:W-:Y:S05]  /*08e0*/  BSYNC.RELIABLE B0 ;  /* 0x0000000000007941 */ /* 0x000fea0003800100 */
.L_x_13:
[----:B-123--:R-:W1:Y:S02]  /*08f0*/  @!P3 LDS R2, [UR8+0x8] ;  /* 0x00000808ff02b984 */ /* 0x00ee640008000800 */
[----:B-1----:R-:W-:-:S05]  /*0900*/  @!P3 LOP3.LUT R2, R2, 0x8000, RZ, 0xb8, !PT ;  /* 0x000080000202b812 */ /* 0x002fca00078eb8ff */
[----:B------:R1:W-:Y:S02]  /*0910*/  @!P3 STS [UR8+0x8], R2 ;  /* 0x00000802ff00b988 */ /* 0x0003e40008000808 */
.L_x_18:
[----:B------:R-:W-:Y:S05]  /*0920*/  BSYNC.RECONVERGENT B1 ;  /* 0x0000000000017941 */ /* 0x000fea0003800200 */
.L_x_12:
[----:B------:R-:W-:Y:S05]  /*0930*/  WARPSYNC.ALL ;  /* 0x0000000000007948 */ /* 0x000fea0003800000 */
[----:B------:R-:W-:Y:S01]  /*0940*/  NOP ;  /* 0x0000000000007918 */ /* 0x000fe20000000000 */
[----:B------:R-:W-:Y:S05]  /*0950*/  @P0 BRA `(.L_x_19) ;  /* 0x0000000000300947 */ /* 0x000fea0003800000 */
[----:B-12345:R-:W1:Y:S01]  /*0960*/  S2R R2, SR_LANEID ;  /* 0x0000000000027919 */ /* 0x03ee620000000000 */
[----:B------:R-:W-:Y:S05]  /*0970*/  WARPSYNC.ALL ;  /* 0x0000000000007948 */ /* 0x000fea0003800000 */
[----:B------:R-:W-:Y:S01]  /*0980*/  NOP ;  /* 0x0000000000007918 */ /* 0x000fe20000000000 */
[----:B-1----:R-:W-:-:S05]  /*0990*/  IMAD.SHL.U32 R7, R2, 0x4, RZ ;  /* 0x0000000402077824 */ /* 0x002fca00078e00ff */
[----:B------:R-:W1:Y:S01]  /*09a0*/  LDS R9, [R7+UR8] ;  /* 0x0000000807097984 */ /* 0x000e620008000800 */
[----:B------:R-:W-:-:S05]  /*09b0*/  IADD3 R2, P1, PT, R7, UR6, RZ ;  /* 0x0000000607027c10 */ /* 0x000fca000ff3e0ff */
[----:B------:R-:W-:-:S05]  /*09c0*/  IMAD.X R3, RZ, RZ, UR7, P1 ;  /* 0x00000007ff037e24 */ /* 0x000fca00088e06ff */
[----:B-1----:R1:W2:Y:S01]  /*09d0*/  ATOMG.E.EXCH.STRONG.GPU PT, RZ, [R2], R9 ;  /* 0x0000000902ff73a8 */ /* 0x0022a200041ee100 */
[----:B------:R-:W-:-:S04]  /*09e0*/  DEPBAR {5,4,3,2,1,0} ;  /* 0x0000003f0000791a */ /* 0x000fc80000000000 */
[----:B------:R-:W3:Y:S02]  /*09f0*/  CCTL.E.C.LDCU.IV.DEEP [UR6] ;  /* 0x0000000006007540 */ /* 0x000ee40009c08000 */
[----:B---3--:R1:W-:Y:S01]  /*0a00*/  UTMACCTL.IV [UR6] ;  /* 0x00000000060079b9 */ /* 0x0083e20008000000 */
[----:B------:R-:W-:Y:S01]  /*0a10*/  NOP ;  /* 0x0000000000007918 */ /* 0x000fe20000000000 */
.L_x_19:
[----:B------:R-:W-:Y:S05]  /*0a20*/  @P0 BRA `(.L_x_20) ;  /* 0x00000000000c0947 */ /* 0x000fea0003800000 */
[----:B------:R0:W-:Y:S01]  /*0a30*/  UTMACMDFLUSH ;  /* 0x00000000000079b7 */ /* 0x0001e20000000000 */
[----:B------:R-:W-:Y:S05]  /*0a40*/  @P0 BRA `(.L_x_20) ;  /* 0x0000000000040947 */ /* 0x000fea0003800000 */
[----:B------:R-:W-:-:S04]  /*0a50*/  DEPBAR.LE SB0, 0x0 ;  /* 0x000080000000791a */ /* 0x000fc80000000000 */
.L_x_20:
[----:B------:R-:W-:Y:S05]  /*0a60*/  WARPSYNC.ALL ;  /* 0x0000000000007948 */ /* 0x000fea0003800000 */
[----:B------:R-:W-:Y:S01]  /*0a70*/  NOP ;  /* 0x0000000000007918 */ /* 0x000fe20000000000 */
[----:B--2---:R-:W-:Y:S06]  /*0a80*/  BAR.SYNC.DEFER_BLOCKING 0x0 ;  /* 0x0000000000007b1d */ /* 0x004fec0000010000 */
[----:B------:R-:W-:Y:S02]  /*0a90*/  BSSY.RECONVERGENT B1, `(.L_x_21) ;  /* 0x000000b000017945 */ /* 0x000fe40003800200 */
[----:B------:R-:W-:Y:S06]  /*0aa0*/  BAR.SYNC.DEFER_BLOCKING 0x0 ;  /* 0x0000000000007b1d */ /* 0x000fec0000010000 */
[----:B------:R2:W-:Y:S01]  /*0ab0*/  @!P0 STS [R4], RZ ;  /* 0x000000ff04008388 */ /* 0x0005e20000000800 */
[----:B------:R-:W-:Y:S01]  /*0ac0*/  NOP ;  /* 0x0000000000007918 */ /* 0x000fe20000000000 */
[----:B------:R-:W-:Y:S05]  /*0ad0*/  @P3 BRA `(.L_x_22) ;  /* 0x0000000000183947 */ /* 0x000fea0003800000 */
[----:B-1-345:R-:W1:Y:S01]  /*0ae0*/  LDS R2, [UR8+0x8] ;  /* 0x00000808ff027984 */ /* 0x03ae620008000800 */
[----:B------:R-:W3:Y:S01]  /*0af0*/  LDC.64 R8, c[0x0][0x388] ;  /* 0x0000e200ff087b82 */ /* 0x000ee20000000a00 */
[----:B------:R-:W-:Y:S02]  /*0b00*/  IMAD.MOV.U32 R3, RZ, RZ, 0x70 ;  /* 0x00000070ff037424 */ /* 0x000fe400078e00ff */
[----:B---3--:R3:W-:Y:S03]  /*0b10*/  STS.64 [UR8], R8 ;  /* 0x00000008ff007988 */ /* 0x0087e60008000a08 */
[----:B-1----:R-:W-:-:S05]  /*0b20*/  LOP3.LUT R2, R2, 0x10, R3, 0xd8, !PT ;  /* 0x0000001002027812 */ /* 0x002fca00078ed803 */
[----:B------:R3:W-:Y:S02]  /*0b30*/  STS [UR8+0x8], R2 ;  /* 0x00000802ff007988 */ /* 0x0007e40008000808 */
.L_x_22:
[----:B-1----:R-:W-:Y:S05]  /*0b40*/  BSYNC.RECONVERGENT B1 ;  /* 0x0000000000017941 */ /* 0x002fea0003800200 */
.L_x_21:
[----:B------:R-:W-:Y:S04]  /*0b50*/  BSSY.RECONVERGENT B2, `(.L_x_23) ;  /* 0x000000f000027945 */ /* 0x000fe80003800200 */
[----:B------:R-:W-:Y:S04]  /*0b60*/  BSSY.RELIABLE B1, `(.L_x_24) ;  /* 0x000000c000017945 */ /* 0x000fe80003800100 */
[----:B------:R-:W-:Y:S05]  /*0b70*/  @P3 BRA `(.L_x_25) ;  /* 0x0000000000283947 */ /* 0x000fea0003800000 */
[----:B---345:R-:W1:Y:S01]  /*0b80*/  LDS R2, [UR8+0x34] ;  /* 0x00003408ff027984 */ /* 0x038e620008000800 */
[----:B------:R-:W-:Y:S01]  /*0b90*/  IMAD.MOV.U32 R3, RZ, RZ, 0x7f000000 ;  /* 0x7f000000ff037424 */ /* 0x000fe200078e00ff */
[----:B------:R-:W-:Y:S05]  /*0ba0*/  @P3 BREAK.RELIABLE B1 ;  /* 0x0000000000013942 */ /* 0x000fea0003800100 */
[----:B-1----:R-:W-:-:S05]  /*0bb0*/  LOP3.LUT R2, R2, 0xff000000, R3, 0xb8, !PT ;  /* 0xff00000002027812 */ /* 0x002fca00078eb803 */
[----:B------:R1:W-:Y:S01]  /*0bc0*/  STS [UR8+0x34], R2 ;  /* 0x00003402ff007988 */ /* 0x0003e20008000808 */
[----:B------:R-:W-:Y:S05]  /*0bd0*/  @P3 BRA `(.L_x_26) ;  /* 0x0000000000183947 */ /* 0x000fea0003800000 */
[----:B------:R-:W3:Y:S01]  /*0be0*/  LDS R3, [UR8+0x38] ;  /* 0x00003808ff037984 */ /* 0x000ee20008000800 */
[----:B-1----:R-:W-:-:S05]  /*0bf0*/  IMAD.MOV.U32 R2, RZ, RZ, 0x3f ;  /* 0x0000003fff027424 */ /* 0x002fca00078e00ff */
[----:B---3--:R-:W-:-:S05]  /*0c00*/  LOP3.LUT R2, R3, 0xff, R2, 0xb8, !PT ;  /* 0x000000ff03027812 */ /* 0x008fca00078eb802 */
[----:B------:R1:W-:Y:S02]  /*0c10*/  STS [UR8+0x38], R2 ;  /* 0x00003802ff007988 */ /* 0x0003e40008000808 */
.L_x_25:
[----:B------:R-:W-:Y:S05]  /*0c20*/  BSYNC.RELIABLE B1 ;  /* 0x0000000000017941 */ /* 0x000fea0003800100 */
.L_x_24:
[----:B------:R1:W-:Y:S02]  /*0c30*/  @!P3 STS [UR8+0x20], R5 ;  /* 0x00002005ff00b988 */ /* 0x0003e40008000808 */
.L_x_26:
[----:B------:R-:W-:Y:S05]  /*0c40*/  BSYNC.RECONVERGENT B2 ;  /* 0x0000000000027941 */ /* 0x000fea0003800200 */
.L_x_23:
[----:B------:R-:W-:Y:S05]  /*0c50*/  WARPSYNC.ALL ;  /* 0x0000000000007948 */ /* 0x000fea0003800000 */
[----:B------:R-:W-:Y:S01]  /*0c60*/  NOP ;  /* 0x0000000000007918 */ /* 0x000fe20000000000 */
[----:B-1----:R-:W1:Y:S01]  /*0c70*/  LDC R5, c[0x0][0x39c] ;  /* 0x0000e700ff057b82 */ /* 0x002e620000000800 */
[----:B------:R-:W-:Y:S01]  /*0c80*/  BSSY.RECONVERGENT B2, `(.L_x_27) ;  /* 0x000000b000027945 */ /* 0x000fe20003800200 */
[----:B-1----:R-:W-:-:S03]  /*0c90*/  VIADD R5, R5, 0xffffffff ;  /* 0xffffffff05057836 */ /* 0x002fc60000000000 */
[----:B------:R-:W-:Y:S05]  /*0ca0*/  @P3 BRA `(.L_x_28) ;  /* 0x0000000000203947 */ /* 0x000fea0003800000 */
[----:B---345:R-:W1:Y:S01]  /*0cb0*/  LDS R2, [UR8+0x1c] ;  /* 0x00001c08ff027984 */ /* 0x038e620008000800 */
[----:B------:R-:W3:Y:S03]  /*0cc0*/  LDC.64 R8, c[0x0][0x3b0] ;  /* 0x0000ec00ff087b82 */ /* 0x000ee60000000a00 */
[----:B------:R4:W-:Y:S01]  /*0cd0*/  STS [UR8+0x24], R5 ;  /* 0x00002405ff007988 */ /* 0x0009e20008000808 */
[--C-:B---3--:R-:W-:Y:S02]  /*0ce0*/  SHF.R.U32.HI R7, RZ, 0x4, R9.reuse ;  /* 0x00000004ff077819 */ /* 0x108fe40000011609 */
[----:B------:R-:W-:-:S05]  /*0cf0*/  SHF.R.U64 R3, R8, 0x4, R9 ;  /* 0x0000000408037819 */ /* 0x000fca0000001209 */
[----:B------:R4:W-:Y:S01]  /*0d00*/  STS [UR8+0xc], R3 ;  /* 0x00000c03ff007988 */ /* 0x0009e20008000808 */
[----:B-1----:R-:W-:-:S05]  /*0d10*/  LOP3.LUT R2, R2, 0xf, R7, 0xb8, !PT ;  /* 0x0000000f02027812 */ /* 0x002fca00078eb807 */
[----:B------:R4:W-:Y:S02]  /*0d20*/  STS [UR8+0x1c], R2 ;  /* 0x00001c02ff007988 */ /* 0x0009e40008000808 */
.L_x_28:
[----:B------:R-:W-:Y:S05]  /*0d30*/  BSYNC.RECONVERGENT B2 ;  /* 0x0000000000027941 */ /* 0x000fea0003800200 */
.L_x_27:
[----:B------:R-:W-:Y:S04]  /*0d40*/  BSSY.RECONVERGENT B3, `(.L_x_29) ;  /* 0x000001d000037945 */ /* 0x000fe80003800200 */
[----:B------:R-:W-:Y:S04]  /*0d50*/  BSSY.RELIABLE B2, `(.L_x_30) ;  /* 0x0000018000027945 */ /* 0x000fe80003800100 */
[----:B------:R-:W-:Y:S05]  /*0d60*/  @P3 BRA `(.L_x_31) ;  /* 0x00000000001c3947 */ /* 0x000fea0003800000 */
[----:B---345:R-:W1:Y:S02]  /*0d70*/  LDS R2, [UR8+0x34] ;  /* 0x00003408ff027984 */ /* 0x038e640008000800 */
[----:B-1----:R-:W-:-:S05]  /*0d80*/  LOP3.LUT R2, R2, 0x7, RZ, 0xb8, !PT ;  /* 0x0000000702027812 */ /* 0x002fca00078eb8ff */
[----:B------:R1:W-:Y:S01]  /*0d90*/  STS [UR8+0x34], R2 ;  /* 0x00003402ff007988 */ /* 0x0003e20008000808 */
[----:B------:R-:W-:Y:S05]  /*0da0*/  @P3 BRA `(.L_x_32) ;  /* 0x00000000001c3947 */ /* 0x000fea0003800000 */
[----:B-1----:R-:W1:Y:S02]  /*0db0*/  LDS R2, [UR8+0x34] ;  /* 0x00003408ff027984 */ /* 0x002e640008000800 */
[----:B-1----:R-:W-:-:S05]  /*0dc0*/  LOP3.LUT R2, R2, 0x38, RZ, 0xb8, !PT ;  /* 0x0000003802027812 */ /* 0x002fca00078eb8ff */
[----:B------:R1:W-:Y:S02]  /*0dd0*/  STS [UR8+0x34], R2 ;  /* 0x00003402ff007988 */ /* 0x0003e40008000808 */
.L_x_31:
[----:B------:R-:W-:Y:S05]  /*0de0*/  @P3 BRA `(.L_x_33) ;  /* 0x00000000001c3947 */ /* 0x000fea0003800000 */
[----:B-1-345:R-:W1:Y:S02]  /*0df0*/  LDS R2, [UR8+0x8] ;  /* 0x00000808ff027984 */ /* 0x03ae640008000800 */
[----:B-1----:R-:W-:-:S05]  /*0e00*/  LOP3.LUT R2, R2, 0x780, RZ, 0xb8, !PT ;  /* 0x0000078002027812 */ /* 0x002fca00078eb8ff */
[----:B------:R3:W-:Y:S02]  /*0e10*/  STS [UR8+0x8], R2 ;  /* 0x00000802ff007988 */ /* 0x0007e40008000808 */
.L_x_32:
[----:B------:R-:W-:Y:S05]  /*0e20*/  @P3 BRA `(.L_x_34) ;  /* 0x0000000000283947 */ /* 0x000fea0003800000 */
[----:B-1-3--:R-:W1:Y:S02]  /*0e30*/  LDS R2, [UR8+0x8] ;  /* 0x00000808ff027984 */ /* 0x00ae640008000800 */
[----:B-1----:R-:W-:-:S05]  /*0e40*/  LOP3.LUT R2, R2, 0x1800, RZ, 0xb8, !PT ;  /* 0x0000180002027812 */ /* 0x002fca00078eb8ff */
[----:B------:R1:W-:Y:S02]  /*0e50*/  STS [UR8+0x8], R2 ;  /* 0x00000802ff007988 */ /* 0x0003e40008000808 */
.L_x_33:
[----:B------:R-:W-:Y:S05]  /*0e60*/  @P3 BREAK.RELIABLE B2 ;  /* 0x0000000000023942 */ /* 0x000fea0003800100 */
[----:B------:R-:W-:Y:S05]  /*0e70*/  @P3 BRA `(.L_x_35) ;  /* 0x0000000000243947 */ /* 0x000fea0003800000 */
[----:B-1-345:R-:W1:Y:S01]  /*0e80*/  LDS R2, [UR8+0x8] ;  /* 0x00000808ff027984 */ /* 0x03ae620008000800 */
[----:B------:R-:W-:-:S05]  /*0e90*/  IMAD.MOV.U32 R3, RZ, RZ, 0x6000 ;  /* 0x00006000ff037424 */ /* 0x000fca00078e00ff */
[----:B-1----:R-:W-:-:S04]  /*0ea0*/  LOP3.LUT R2, R2, 0x6000, R3, 0xd8, !PT ;  /* 0x0000600002027812 */ /* 0x002fc800078ed803 */
[----:B------:R-:W-:-:S05]  /*0eb0*/  LOP3.LUT R2, R2, 0x400000, RZ, 0xb8, !PT ;  /* 0x0040000002027812 */ /* 0x000fca00078eb8ff */
[----:B------:R4:W-:Y:S02]  /*0ec0*/  STS [UR8+0x8], R2 ;  /* 0x00000802ff007988 */ /* 0x0009e40008000808 */
.L_x_34:
[----:B------:R-:W-:Y:S05]  /*0ed0*/  BSYNC.RELIABLE B2 ;  /* 0x0000000000027941 */ /* 0x000fea0003800100 */
.L_x_30:
[----:B-1-34-:R-:W1:Y:S02]  /*0ee0*/  @!P3 LDS R2, [UR8+0x8] ;  /* 0x00000808ff02b984 */ /* 0x01ae640008000800 */
[----:B-1----:R-:W-:-:S05]  /*0ef0*/  @!P3 LOP3.LUT R2, R2, 0x8000, RZ, 0xb8, !PT ;  /* 0x000080000202b812 */ /* 0x002fca00078eb8ff */
[----:B------:R1:W-:Y:S02]  /*0f00*/  @!P3 STS [UR8+0x8], R2 ;  /* 0x00000802ff00b988 */ /* 0x0003e40008000808 */
.L_x_35:
[----:B------:R-:W-:Y:S05]  /*0f10*/  BSYNC.RECONVERGENT B3 ;  /* 0x0000000000037941 */ /* 0x000fea0003800200 */
.L_x_29:
[----:B------:R-:W-:Y:S05]  /*0f20*/  WARPSYNC.ALL ;  /* 0x0000000000007948 */ /* 0x000fea0003800000 */
[----:B------:R-:W-:Y:S01]  /*0f30*/  NOP ;  /* 0x0000000000007918 */ /* 0x000fe20000000000 */
[----:B------:R-:W-:-:S04]  /*0f40*/  UIADD3 UR5, UPT, UPT, UR4, 0x80, URZ ;  /* 0x0000008004057890 */ /* 0x000fc8000fffe0ff */
[----:B------:R-:W-:-:S04]  /*0f50*/  UIADD3 UR12, UP0, UPT, UR5, UR14, URZ ;  /* 0x0000000e050c7290 */ /* 0x000fc8000ff1e0ff */
[----:B------:R-:W-:Y:S01]  /*0f60*/  ULEA.HI.X.SX32 UR13, UR5, UR15, 0x1, UP0 ;  /* 0x0000000f050d7291 */ /* 0x000fe200080f0eff */
[----:B------:R-:W-:Y:S11]  /*0f70*/  @P0 BRA `(.L_x_36) ;  /* 0x0000000000300947 */ /* 0x000ff60003800000 */
[----:B-1-345:R-:W1:Y:S01]  /*0f80*/  S2R R2, SR_LANEID ;  /* 0x0000000000027919 */ /* 0x03ae620000000000 */
[----:B------:R-:W-:Y:S05]  /*0f90*/  WARPSYNC.ALL ;  /* 0x0000000000007948 */ /* 0x000fea0003800000 */
[----:B------:R-:W-:Y:S01]  /*0fa0*/  NOP ;  /* 0x0000000000007918 */ /* 0x000fe20000000000 */
[----:B-1----:R-:W-:-:S05]  /*0fb0*/  IMAD.SHL.U32 R8, R2, 0x4, RZ ;  /* 0x0000000402087824 */ /* 0x002fca00078e00ff */
[----:B------:R-:W1:Y:S01]  /*0fc0*/  LDS R7, [R8+UR8] ;  /* 0x0000000808077984 */ /* 0x000e620008000800 */
[----:B------:R-:W-:-:S05]  /*0fd0*/  IADD3 R2, P1, PT, R8, UR12, RZ ;  /* 0x0000000c08027c10 */ /* 0x000fca000ff3e0ff */
[----:B------:R-:W-:-:S05]  /*0fe0*/  IMAD.X R3, RZ, RZ, UR13, P1 ;  /* 0x0000000dff037e24 */ /* 0x000fca00088e06ff */
[----:B-1----:R1:W3:Y:S01]  /*0ff0*/  ATOMG.E.EXCH.STRONG.GPU PT, RZ, [R2], R7 ;  /* 0x0000000702ff73a8 */ /* 0x0022e200041ee100 */
[----:B------:R-:W-:-:S04]  /*1000*/  DEPBAR {5,4,3,2,1,0} ;  /* 0x0000003f0000791a */ /* 0x000fc80000000000 */
[----:B------:R-:W4:Y:S02]  /*1010*/  CCTL.E.C.LDCU.IV.DEEP [UR12] ;  /* 0x000000000c007540 */ /* 0x000f240009c08000 */
[----:B----4-:R1:W-:Y:S01]  /*1020*/  UTMACCTL.IV [UR12] ;  /* 0x000000000c0079b9 */ /* 0x0103e20008000000 */
[----:B------:R-:W-:Y:S01]  /*1030*/  NOP ;  /* 0x0000000000007918 */ /* 0x000fe20000000000 */
.L_x_36:
[----:B------:R-:W-:Y:S05]  /*1040*/  @P0 BRA `(.L_x_37) ;  /* 0x00000000000c0947 */ /* 0x000fea0003800000 */
[----:B------:R0:W-:Y:S01]  /*1050*/  UTMACMDFLUSH ;  /* 0x00000000000079b7 */ /* 0x0001e20000000000 */
[----:B------:R-:W-:Y:S05]  /*1060*/  @P0 BRA `(.L_x_37) ;  /* 0x0000000000040947 */ /* 0x000fea0003800000 */
[----:B------:R-:W-:-:S04]  /*1070*/  DEPBAR.LE SB0, 0x0 ;  /* 0x000080000000791a */ /* 0x000fc80000000000 */
.L_x_37:
[----:B------:R-:W-:Y:S05]  /*1080*/  WARPSYNC.ALL ;  /* 0x0000000000007948 */ /* 0x000fea0003800000 */
[----:B------:R-:W-:Y:S01]  /*1090*/  NOP ;  /* 0x0000000000007918 */ /* 0x000fe20000000000 */
[----:B---3--:R-:W-:Y:S06]  /*10a0*/  BAR.SYNC.DEFER_BLOCKING 0x0 ;  /* 0x0000000000007b1d */ /* 0x008fec0000010000 */
[----:B------:R-:W-:Y:S02]  /*10b0*/  BSSY.RECONVERGENT B3, `(.L_x_38) ;  /* 0x000000b000037945 */ /* 0x000fe40003800200 */
[----:B------:R-:W-:Y:S06]  /*10c0*/  BAR.SYNC.DEFER_BLOCKING 0x0 ;  /* 0x0000000000007b1d */ /* 0x000fec0000010000 */
[----:B------:R3:W-:Y:S01]  /*10d0*/  @!P0 STS [R4], RZ ;  /* 0x000000ff04008388 */ /* 0x0007e20000000800 */
[----:B------:R-:W-:Y:S01]  /*10e0*/  NOP ;  /* 0x0000000000007918 */ /* 0x000fe20000000000 */
[----:B------:R-:W-:Y:S05]  /*10f0*/  @P3 BRA `(.L_x_39) ;  /* 0x0000000000183947 */ /* 0x000fea0003800000 */
[----:B-1--45:R-:W1:Y:S01]  /*1100*/  LDS R2, [UR8+0x8] ;  /* 0x00000808ff027984 */ /* 0x032e620008000800 */
[----:B------:R-:W4:Y:S01]  /*1110*/  LDC.64 R8, c[0x0][0x390] ;  /* 0x0000e400ff087b82 */ /* 0x000f220000000a00 */
[----:B------:R-:W-:Y:S02]  /*1120*/  IMAD.MOV.U32 R3, RZ, RZ, 0x70 ;  /* 0x00000070ff037424 */ /* 0x000fe400078e00ff */
[----:B----4-:R4:W-:Y:S03]  /*1130*/  STS.64 [UR8], R8 ;  /* 0x00000008ff007988 */ /* 0x0109e60008000a08 */
[----:B-1----:R-:W-:-:S05]  /*1140*/  LOP3.LUT R2, R2, 0x10, R3, 0xd8, !PT ;  /* 0x0000001002027812 */ /* 0x002fca00078ed803 */
[----:B------:R4:W-:Y:S02]  /*1150*/  STS [UR8+0x8], R2 ;  /* 0x00000802ff007988 */ /* 0x0009e40008000808 */
.L_x_39:
[----:B-1----:R-:W-:Y:S05]  /*1160*/  BSYNC.RECONVERGENT B3 ;  /* 0x0000000000037941 */ /* 0x002fea0003800200 */
.L_x_38:
[----:B------:R-:W-:Y:S04]  /*1170*/  BSSY.RECONVERGENT B4, `(.L_x_40) ;  /* 0x0000033000047945 */ /* 0x000fe80003800200 */
[----:B------:R-:W-:Y:S04]  /*1180*/  BSSY.RELIABLE B3, `(.L_x_41) ;  /* 0x000002e000037945 */ /* 0x000fe80003800100 */
[----:B------:R-:W-:Y:S05]  /*1190*/  @P3 BRA `(.L_x_42) ;  /* 0x0000000000243947 */ /* 0x000fea0003800000 */
[----:B----45:R-:W1:Y:S01]  /*11a0*/  LDS R2, [UR8+0x34] ;  /* 0x00003408ff027984 */ /* 0x030e620008000800 */
[----:B------:R-:W-:-:S05]  /*11b0*/  IMAD.MOV.U32 R3, RZ, RZ, 0x3f000000 ;  /* 0x3f000000ff037424 */ /* 0x000fca00078e00ff */
[----:B-1----:R-:W-:-:S05]  /*11c0*/  LOP3.LUT R2, R2, 0xff000000, R3, 0xb8, !PT ;  /* 0xff00000002027812 */ /* 0x002fca00078eb803 */
[----:B------:R1:W-:Y:S01]  /*11d0*/  STS [UR8+0x34], R2 ;  /* 0x00003402ff007988 */ /* 0x0003e20008000808 */
[----:B------:R-:W-:Y:S05]  /*11e0*/  @P3 BRA `(.L_x_43) ;  /* 0x0000000000183947 */ /* 0x000fea0003800000 */
[----:B-1----:R-:W1:Y:S01]  /*11f0*/  LDS R2, [UR8+0x38] ;  /* 0x00003808ff027984 */ /* 0x002e620008000800 */
[----:B------:R-:W-:-:S05]  /*1200*/  IMAD.MOV.U32 R3, RZ, RZ, 0x7f ;  /* 0x0000007fff037424 */ /* 0x000fca00078e00ff */
[----:B-1----:R-:W-:-:S05]  /*1210*/  LOP3.LUT R2, R2, 0xff, R3, 0xb8, !PT ;  /* 0x000000ff02027812 */ /* 0x002fca00078eb803 */
[----:B------:R1:W-:Y:S02]  /*1220*/  STS [UR8+0x38], R2 ;  /* 0x00003802ff007988 */ /* 0x0003e40008000808 */
.L_x_42:
[----:B------:R-:W-:Y:S05]  /*1230*/  @P3 BRA `(.L_x_44) ;  /* 0x00000000000c3947 */ /* 0x000fea0003800000 */
[----:B------:R1:W-:Y:S02]  /*1240*/  STS [UR8+0x20], R5 ;  /* 0x00002005ff007988 */ /* 0x0003e40008000808 */
.L_x_43:
[----:B------:R-:W-:Y:S05]  /*1250*/  @P3 BRA `(.L_x_45) ;  /* 0x0000000000243947 */ /* 0x000fea0003800000 */
[----:B------:R1:W-:Y:S02]  /*1260*/  STS [UR8+0x24], R6 ;  /* 0x00002406ff007988 */ /* 0x0003e40008000808 */
.L_x_44:
[----:B------:R-:W-:Y:S05]  /*1270*/  @P3 BRA `(.L_x_46) ;  /* 0x00000000002c3947 */ /* 0x000fea0003800000 */
[----:B-1--45:R-:W1:Y:S01]  /*1280*/  LDS R2, [UR8+0x1c] ;  /* 0x00001c08ff027984 */ /* 0x032e620008000800 */
[----:B------:R-:W4:Y:S02]  /*1290*/  LDC.64 R6, c[0x0][0x3b8] ;  /* 0x0000ee00ff067b82 */ /* 0x000f240000000a00 */
[--C-:B----4-:R-:W-:Y:S02]  /*12a0*/  SHF.R.U32.HI R5, RZ, 0x4, R7.reuse ;  /* 0x00000004ff057819 */ /* 0x110fe40000011607 */
[----:B------:R-:W-:-:S05]  /*12b0*/  SHF.R.U64 R3, R6, 0x4, R7 ;  /* 0x0000000406037819 */ /* 0x000fca0000001207 */
[----:B------:R4:W-:Y:S01]  /*12c0*/  STS [UR8+0xc], R3 ;  /* 0x00000c03ff007988 */ /* 0x0009e20008000808 */
[----:B-1----:R-:W-:-:S05]  /*12d0*/  LOP3.LUT R2, R2, 0xf, R5, 0xb8, !PT ;  /* 0x0000000f02027812 */ /* 0x002fca00078eb805 */
[----:B------:R4:W-:Y:S02]  /*12e0*/  STS [UR8+0x1c], R2 ;  /* 0x00001c02ff007988 */ /* 0x0009e40008000808 */
.L_x_45:
[----:B------:R-:W-:Y:S05]  /*12f0*/  @P3 BRA `(.L_x_47) ;  /* 0x00000000001c3947 */ /* 0x000fea0003800000 */
[----:B-1--45:R-:W1:Y:S02]  /*1300*/  LDS R2, [UR8+0x34] ;  /* 0x00003408ff027984 */ /* 0x032e640008000800 */
[----:B-1----:R-:W-:-:S05]  /*1310*/  LOP3.LUT R2, R2, 0x7, RZ, 0xb8, !PT ;  /* 0x0000000702027812 */ /* 0x002fca00078eb8ff */
[----:B------:R1:W-:Y:S02]  /*1320*/  STS [UR8+0x34], R2 ;  /* 0x00003402ff007988 */ /* 0x0003e40008000808 */
.L_x_46:
[----:B------:R-:W-:Y:S05]  /*1330*/  @P3 BRA `(.L_x_48) ;  /* 0x00000000001c3947 */ /* 0x000fea0003800000 */
[----:B-1--45:R-:W1:Y:S02]  /*1340*/  LDS R2, [UR8+0x34] ;  /* 0x00003408ff027984 */ /* 0x032e640008000800 */
[----:B-1----:R-:W-:-:S05]  /*1350*/  LOP3.LUT R2, R2, 0x38, RZ, 0xb8, !PT ;  /* 0x0000003802027812 */ /* 0x002fca00078eb8ff */
[----:B------:R1:W-:Y:S02]  /*1360*/  STS [UR8+0x34], R2 ;  /* 0x00003402ff007988 */ /* 0x0003e40008000808 */
.L_x_47:
[----:B------:R-:W-:Y:S05]  /*1370*/  @P3 BRA `(.L_x_49) ;  /* 0x00000000001c3947 */ /* 0x000fea0003800000 */
[----:B-1--45:R-:W1:Y:S02]  /*1380*/  LDS R2, [UR8+0x8] ;  /* 0x00000808ff027984 */ /* 0x032e640008000800 */
[----:B-1----:R-:W-:-:S05]  /*1390*/  LOP3.LUT R2, R2, 0x780, RZ, 0xb8, !PT ;  /* 0x0000078002027812 */ /* 0x002fca00078eb8ff */
[----:B------:R1:W-:Y:S02]  /*13a0*/  STS [UR8+0x8], R2 ;  /* 0x00000802ff007988 */ /* 0x0003e40008000808 */
.L_x_48:
[----:B------:R-:W-:Y:S05]  /*13b0*/  @P3 BRA `(.L_x_50) ;  /* 0x0000000000283947 */ /* 0x000fea0003800000 */
[----:B-1--45:R-:W1:Y:S02]  /*13c0*/  LDS R2, [UR8+0x8] ;  /* 0x00000808ff027984 */ /* 0x032e640008000800 */
[----:B-1----:R-:W-:-:S05]  /*13d0*/  LOP3.LUT R2, R2, 0x1800, RZ, 0xb8, !PT ;  /* 0x0000180002027812 */ /* 0x002fca00078eb8ff */
[----:B------:R1:W-:Y:S02]  /*13e0*/  STS [UR8+0x8], R2 ;  /* 0x00000802ff007988 */ /* 0x0003e40008000808 */
.L_x_49:
[----:B------:R-:W-:Y:S05]  /*13f0*/  @P3 BREAK.RELIABLE B3 ;  /* 0x0000000000033942 */ /* 0x000fea0003800100 */
[----:B------:R-:W-:Y:S05]  /*1400*/  @P3 BRA `(.L_x_51) ;  /* 0x0000000000243947 */ /* 0x000fea0003800000 */
[----:B-1--45:R-:W1:Y:S01]  /*1410*/  LDS R2, [UR8+0x8] ;  /* 0x00000808ff027984 */ /* 0x032e620008000800 */
[----:B------:R-:W-:-:S05]  /*1420*/  IMAD.MOV.U32 R3, RZ, RZ, 0x6000 ;  /* 0x00006000ff037424 */ /* 0x000fca00078e00ff */
[----:B-1----:R-:W-:-:S04]  /*1430*/  LOP3.LUT R2, R2, 0x4000, R3, 0xd8, !PT ;  /* 0x0000400002027812 */ /* 0x002fc800078ed803 */
[----:B------:R-:W-:-:S05]  /*1440*/  LOP3.LUT R2, R2, 0x400000, RZ, 0xb8, !PT ;  /* 0x0040000002027812 */ /* 0x000fca00078eb8ff */
[----:B------:R1:W-:Y:S02]  /*1450*/  STS [UR8+0x8], R2 ;  /* 0x00000802ff007988 */ /* 0x0003e40008000808 */
.L_x_50:
[----:B------:R-:W-:Y:S05]  /*1460*/  BSYNC.RELIABLE B3 ;  /* 0x0000000000037941 */ /* 0x000fea0003800100 */
.L_x_41:
[----:B-1--45:R-:W1:Y:S02]  /*1470*/  @!P3 LDS R2, [UR8+0x8] ;  /* 0x00000808ff02b984 */ /* 0x032e640008000800 */
[----:B-1----:R-:W-:-:S05]  /*1480*/  @!P3 LOP3.LUT R2, R2, 0x8000, RZ, 0xb8, !PT ;  /* 0x000080000202b812 */ /* 0x002fca00078eb8ff */
[----:B------:R1:W-:Y:S02]  /*1490*/  @!P3 STS [UR8+0x8], R2 ;  /* 0x00000802ff00b988 */ /* 0x0003e40008000808 */
.L_x_51:
[----:B------:R-:W-:Y:S05]  /*14a0*/  BSYNC.RECONVERGENT B4 ;  /* 0x0000000000047941 */ /* 0x000fea0003800200 */
.L_x_40:
[----:B------:R-:W-:Y:S05]  /*14b0*/  WARPSYNC.ALL ;  /* 0x0000000000007948 */ /* 0x000fea0003800000 */
[----:B------:R-:W-:Y:S01]  /*14c0*/  NOP ;  /* 0x0000000000007918 */ /* 0x000fe20000000000 */
[----:B------:R-:W-:-:S04]  /*14d0*/  UIADD3 UR4, UPT, UPT, UR4, 0x100, URZ ;  /* 0x0000010004047890 */ /* 0x000fc8000fffe0ff */
[----:B------:R-:W-:-:S04]  /*14e0*/  UIADD3 UR14, UP0, UPT, UR4, UR14, URZ ;  /* 0x0000000e040e7290 */ /* 0x000fc8000ff1e0ff */
[----:B------:R-:W-:Y:S01]  /*14f0*/  ULEA.HI.X.SX32 UR15, UR4, UR15, 0x1, UP0 ;  /* 0x0000000f040f7291 */ /* 0x000fe200080f0eff */
[----:B------:R-:W-:Y:S11]  /*1500*/  @P0 BRA `(.L_x_52) ;  /* 0x0000000000300947 */ /* 0x000ff60003800000 */
[----:B-1--45:R-:W1:Y:S01]  /*1510*/  S2R R2, SR_LANEID ;  /* 0x0000000000027919 */ /* 0x032e620000000000 */
[----:B------:R-:W-:Y:S05]  /*1520*/  WARPSYNC.ALL ;  /* 0x0000000000007948 */ /* 0x000fea0003800000 */
[----:B------:R-:W-:Y:S01]  /*1530*/  NOP ;  /* 0x0000000000007918 */ /* 0x000fe20000000000 */
[----:B-123--:R-:W-:-:S05]  /*1540*/  IMAD.SHL.U32 R4, R2, 0x4, RZ ;  /* 0x0000000402047824 */ /* 0x00efca00078e00ff */
        /* <DEDUP_REMOVED lines=8> */
.L_x_52:
[----:B------:R-:W-:Y:S05]  /*15d0*/  @P0 BRA `(.L_x_53) ;  /* 0x00000000000c0947 */ /* 0x000fea0003800000 */
[----:B------:R0:W-:Y:S01]  /*15e0*/  UTMACMDFLUSH ;  /* 0x00000000000079b7 */ /* 0x0001e20000000000 */
[----:B------:R-:W-:Y:S05]  /*15f0*/  @P0 BRA `(.L_x_53) ;  /* 0x0000000000040947 */ /* 0x000fea0003800000 */
[----:B------:R-:W-:-:S04]  /*1600*/  DEPBAR.LE SB0, 0x0 ;  /* 0x000080000000791a */ /* 0x000fc80000000000 */
.L_x_53:
[----:B------:R-:W-:Y:S05]  /*1610*/  WARPSYNC.ALL ;  /* 0x0000000000007948 */ /* 0x000fea0003800000 */
[----:B------:R-:W-:Y:S01]  /*1620*/  NOP ;  /* 0x0000000000007918 */ /* 0x000fe20000000000 */
[----:B--2---:R-:W-:Y:S01]  /*1630*/  BAR.SYNC.DEFER_BLOCKING 0x0 ;  /* 0x0000000000007b1d */ /* 0x004fe20000010000 */
[----:B------:R-:W-:Y:S01]  /*1640*/  ISETP.GE.AND P0, PT, R10, 0x1, PT ;  /* 0x000000010a00780c */ /* 0x000fe20003f06270 */
[----:B------:R-:W-:Y:S01]  /*1650*/  USHF.L.U32 UR11, UR11, 0x7, URZ ;  /* 0x000000070b0b7899 */ /* 0x000fe200080006ff */
[----:B-1--45:R-:W-:Y:S01]  /*1660*/  SHF.R.U32.HI R2, RZ, 0x5, R0 ;  /* 0x00000005ff027819 */ /* 0x032fe20000011600 */
[----:B------:R-:W-:-:S02]  /*1670*/  USHF.L.U32 UR31, UR9, 0x6, URZ ;  /* 0x00000006091f7899 */ /* 0x000fc400080006ff */
[----:B------:R-:W-:Y:S01]  /*1680*/  VOTEU.ALL UP0, P3 ;  /* 0x0000000000ff7886 */ /* 0x000fe20001800000 */
[----:B------:R-:W-:Y:S01]  /*1690*/  UMOV UR4, 0x1 ;  /* 0x0000000100047882 */ /* 0x000fe20000000000 */
[----:B------:R-:W-:Y:S01]  /*16a0*/  VOTEU.ALL UP1, P3 ;  /* 0x0000000000ff7886 */ /* 0x000fe20001820000 */
[----:B------:R-:W-:Y:S02]  /*16b0*/  R2UR UR24, R2 ;  /* 0x00000000021872ca */ /* 0x000fe400000e0000 */
[----:B------:R-:W-:-:S04]  /*16c0*/  @!UP0 UIADD3 UR16, UPT, UPT, -UR4, 0x100000, URZ ;  /* 0x0010000004108890 */ /* 0x000fc8000fffe1ff */
[----:B------:R-:W-:Y:S02]  /*16d0*/  @!UP0 USHF.L.U32 UR17, UR16, 0xb, URZ ;  /* 0x0000000b10118899 */ /* 0x000fe400080006ff */
[----:B------:R-:W-:Y:S02]  /*16e0*/  @!UP0 USHF.L.U32 UR16, UR16, 0x1, URZ ;  /* 0x0000000110108899 */ /* 0x000fe400080006ff */
[----:B------:R-:W-:-:S04]  /*16f0*/  @!UP0 UIADD3 UR4, UPT, UPT, -UR4, 0x100000, URZ ;  /* 0x0010000004048890 */ /* 0x000fc8000fffe1ff */
[----:B------:R-:W-:Y:S02]  /*1700*/  @!UP0 USHF.L.U32 UR5, UR4, 0xb, URZ ;  /* 0x0000000b04058899 */ /* 0x000fe400080006ff */
[----:B------:R-:W-:Y:S01]  /*1710*/  @!UP0 USHF.L.U32 UR4, UR4, 0x1, URZ ;  /* 0x0000000104048899 */ /* 0x000fe200080006ff */
[----:B------:R-:W-:Y:S01]  /*1720*/  VOTEU.ALL UP0, P3 ;  /* 0x0000000000ff7886 */ /* 0x000fe20001800000 */
[----:B------:R-:W1:Y:S04]  /*1730*/  FENCE.VIEW.ASYNC.S ;  /* 0x00000000000073c6 */ /* 0x000e680000000000 */
[----:B-1----:R1:W2:Y:S06]  /*1740*/  @!UP0 SYNCS.EXCH.64 URZ, [UR8+0x6000], UR16 ;  /* 0x0060001008ff85b2 */ /* 0x0022ac0008000100 */
[----:B------:R1:W4:Y:S01]  /*1750*/  @!UP1 SYNCS.EXCH.64 URZ, [UR8+0x6010], UR4 ;  /* 0x0060100408ff95b2 */ /* 0x0003220008000100 */
[----:B------:R-:W-:Y:S05]  /*1760*/  @!P0 BRA `(.L_x_54) ;  /* 0x0000000400f08947 */ /* 0x000fea0003800000 */
[----:B--2-4-:R-:W-:Y:S01]  /*1770*/  BAR.SYNC.DEFER_BLOCKING 0x0 ;  /* 0x0000000000007b1d */ /* 0x014fe20000010000 */
[----:B------:R-:W-:Y:S01]  /*1780*/  @!P3 IMAD.MOV.U32 R2, RZ, RZ, 0x6000 ;  /* 0x00006000ff02b424 */ /* 0x000fe200078e00ff */
[----:B------:R-:W-:Y:S02]  /*1790*/  ELECT P1, URZ, PT ;  /* 0x0000000000ff782f */ /* 0x000fe40003820000 */
[----:B------:R-:W-:Y:S02]  /*17a0*/  ELECT P0, URZ, PT ;  /* 0x0000000000ff782f */ /* 0x000fe40003800000 */
[C---:B------:R-:W-:Y:S01]  /*17b0*/  ISETP.LT.U32.AND P1, PT, R68.reuse, 0x20, P1 ;  /* 0x000000204400780c */ /* 0x040fe20000f21070 */
[----:B------:R-:W-:Y:S01]  /*17c0*/  UIADD3 UR28, UPT, UPT, UR8, 0x4000, URZ ;  /* 0x00004000081c7890 */ /* 0x000fe2000fffe0ff */
[----:B------:R-:W-:Y:S01]  /*17d0*/  ISETP.LT.U32.AND P0, PT, R68, 0x20, P0 ;  /* 0x000000204400780c */ /* 0x000fe20000701070 */
[----:B-1----:R-:W-:Y:S02]  /*17e0*/  USHF.R.U32.HI UR16, URZ, 0x4, UR8 ;  /* 0x00000004ff107899 */ /* 0x002fe40008011608 */
[----:B------:R-:W-:-:S02]  /*17f0*/  USHF.R.U32.HI UR18, URZ, 0x4, UR28 ;  /* 0x00000004ff127899 */ /* 0x000fc4000801161c */
[----:B------:R-:W-:Y:S02]  /*1800*/  USGXT.U32 UR16, UR16, 0xe ;  /* 0x0000000e1010789a */ /* 0x000fe40008000000 */
[----:B------:R-:W-:Y:S01]  /*1810*/  USGXT.U32 UR18, UR18, 0xe ;  /* 0x0000000e1212789a */ /* 0x000fe20008000000 */
[----:B------:R-:W-:Y:S01]  /*1820*/  UMOV UR4, URZ ;  /* 0x000000ff00047c82 */ /* 0x000fe20008000000 */
[----:B------:R-:W-:Y:S02]  /*1830*/  UMOV UR17, 0x40004040 ;  /* 0x4000404000117882 */ /* 0x000fe40000000000 */
[----:B------:R-:W-:Y:S01]  /*1840*/  VOTEU.ANY UP0, P1 ;  /* 0x0000000000ff7886 */ /* 0x000fe20000800100 */
[----:B------:R-:W-:Y:S01]  /*1850*/  VOTEU.ANY UP2, P1 ;  /* 0x0000000000ff7886 */ /* 0x000fe20000840100 */
[----:B------:R-:W-:Y:S01]  /*1860*/  VOTEU.ANY UP1, P0 ;  /* 0x0000000000ff7886 */ /* 0x000fe20000020100 */
[----:B------:R-:W-:Y:S01]  /*1870*/  VOTEU.ANY UP3, P0 ;  /* 0x0000000000ff7886 */ /* 0x000fe20000060100 */
[----:B------:R-:W-:Y:S01]  /*1880*/  UMOV UR19, 0x40004040 ;  /* 0x4000404000137882 */ /* 0x000fe20000000000 */
[----:B------:R1:W-:Y:S01]  /*1890*/  @!P3 SYNCS.ARRIVE.TRANS64 RZ, [UR8+0x6000], R2 ;  /* 0x00600002ffffb9a7 */ /* 0x0003e20008000008 */
[----:B------:R2:W-:Y:S06]  /*18a0*/  MEMBAR.ALL.CTA ;  /* 0x0000000000007992 */ /* 0x0005ec0000008000 */
[----:B--2---:R-:W2:Y:S01]  /*18b0*/  FENCE.VIEW.ASYNC.S ;  /* 0x00000000000073c6 */ /* 0x004ea20000000000 */
[----:B------:R-:W-:Y:S01]  /*18c0*/  @UP0 UIADD3 UR9, UPT, UPT, UR8, 0x6000, URZ ;  /* 0x0000600008090890 */ /* 0x000fe2000fffe0ff */
[----:B------:R-:W-:Y:S01]  /*18d0*/  @UP0 UMOV UR10, URZ ;  /* 0x000000ff000a0c82 */ /* 0x000fe20008000000 */
[----:B------:R-:W-:Y:S01]  /*18e0*/  @UP1 UIADD3 UR29, UPT, UPT, UR8, 0x6000, URZ ;  /* 0x00006000081d1890 */ /* 0x000fe2000fffe0ff */
[----:B------:R-:W-:Y:S01]  /*18f0*/  @UP1 UMOV UR30, URZ ;  /* 0x000000ff001e1c82 */ /* 0x000fe20008000000 */
[----:B------:R-:W-:-:S02]  /*1900*/  UIADD3 UR20, UP0, UPT, UR16, 0x2, URZ ;  /* 0x0000000210147890 */ /* 0x000fc4000ff1e0ff */
[----:B------:R-:W-:Y:S02]  /*1910*/  UIADD3 UR22, UP1, UPT, UR18, 0x2, URZ ;  /* 0x0000000212167890 */ /* 0x000fe4000ff3e0ff */
[----:B------:R-:W-:Y:S02]  /*1920*/  UIADD3.X UR21, UPT, UPT, UR4, 0x40004040, URZ, UP0, !UPT ;  /* 0x4000404004157890 */ /* 0x000fe400087fe4ff */
[----:B------:R-:W-:Y:S02]  /*1930*/  UIADD3.X UR23, UPT, UPT, UR4, 0x40004040, URZ, UP1, !UPT ;  /* 0x4000404004177890 */ /* 0x000fe40008ffe4ff */
[----:B------:R-:W-:Y:S02]  /*1940*/  UIADD3.64 UR26, UPT, UPT, UR20, 0x2, URZ ;  /* 0x00000002141a7897 */ /* 0x000fe4000fffe0ff */
[----:B------:R-:W-:Y:S02]  /*1950*/  UIADD3.64 UR34, UPT, UPT, UR20, 0x4, URZ ;  /* 0x0000000414227897 */ /* 0x000fe4000fffe0ff */
[----:B------:R-:W-:-:S02]  /*1960*/  UIADD3.64 UR32, UPT, UPT, UR22, 0x2, URZ ;  /* 0x0000000216207897 */ /* 0x000fc4000fffe0ff */
[----:B------:R-:W-:Y:S02]  /*1970*/  UIADD3.64 UR36, UPT, UPT, UR22, 0x4, URZ ;  /* 0x0000000416247897 */ /* 0x000fe4000fffe0ff */
[----:B------:R-:W-:Y:S01]  /*1980*/  UISETP.NE.U32.AND UP0, UPT, UR24, URZ, UPT ;  /* 0x000000ff1800728c */ /* 0x000fe2000bf05070 */
[----:B--2---:R-:W-:Y:S06]  /*1990*/  BAR.SYNC.DEFER_BLOCKING 0x0 ;  /* 0x0000000000007b1d */ /* 0x004fec0000010000 */
[----:B------:R1:W-:Y:S02]  /*19a0*/  @UP2 UTMALDG.2D [UR8], [UR6] ;  /* 0x00000008060025b4 */ /* 0x0003e40008008000 */
[----:B------:R-:W-:Y:S06]  /*19b0*/  BAR.SYNC.DEFER_BLOCKING 0x0 ;  /* 0x0000000000007b1d */ /* 0x000fec0000010000 */
[----:B------:R1:W-:Y:S02]  /*19c0*/  @UP3 UTMALDG.2D [UR28], [UR12] ;  /* 0x0000001c0c0035b4 */ /* 0x0003e40008008000 */
[----:B------:R-:W-:Y:S06]  /*19d0*/  BAR.SYNC.DEFER_BLOCKING 0x0 ;  /* 0x0000000000007b1d */ /* 0x000fec0000010000 */
[----:B------:R-:W2:Y:S02]  /*19e0*/  SYNCS.PHASECHK.TRANS64.TRYWAIT P0, [UR8+0x6000], RZ ;  /* 0x006000ffff0075a7 */ /* 0x000ea40008001108 */
[----:B-12---:R-:W-:Y:S05]  /*19f0*/  @!P0 BRA `(.L_x_55) ;  /* 0x0000000c00088947 */ /* 0x006fea0003800000 */
.L_x_67:
[----:B------:R-:W-:Y:S05]  /*1a00*/  BRA.U UP0, `(.L_x_56) ;  /* 0x0000000100347547 */ /* 0x000fea000b800000 */
[----:B------:R-:W-:Y:S01]  /*1a10*/  UMOV UR4, 0x0 ;  /* 0x0000000000047882 */ /* 0x000fe20000000000 */
[----:B------:R-:W-:Y:S01]  /*1a20*/  UMOV UR5, 0x8100010 ;  /* 0x0810001000057882 */ /* 0x000fe20000000000 */
[----:B------:R-:W-:Y:S01]  /*1a30*/  UMOV UR28, 0x0 ;  /* 0x00000000001c7882 */ /* 0x000fe20000000000 */
[----:B------:R-:W-:Y:S01]  /*1a40*/  UMOV UR29, 0x8100010 ;  /* 0x08100010001d7882 */ /* 0x000fe20000000000 */
[----:B------:R-:W-:Y:S01]  /*1a50*/  UMOV UR38, 0x0 ;  /* 0x0000000000267882 */ /* 0x000fe20000000000 */
[----:B------:R-:W-:Y:S01]  /*1a60*/  UMOV UR39, 0x8100010 ;  /* 0x0810001000277882 */ /* 0x000fe20000000000 */
[----:B------:R1:W-:Y:S01]  /*1a70*/  UTCQMMA gdesc[UR16], gdesc[UR18], tmem[UR25], tmem[UR4], idesc[UR5], !UPT ;  /* 0x00ff0412100075ea */ /* 0x0003e2000f800319 */
[----:B------:R-:W-:Y:S01]  /*1a80*/  UMOV UR40, 0x0 ;  /* 0x0000000000287882 */ /* 0x000fe20000000000 */
[----:B------:R-:W-:Y:S01]  /*1a90*/  UMOV UR41, 0x8100010 ;  /* 0x0810001000297882 */ /* 0x000fe20000000000 */
[----:B------:R1:W-:Y:S01]  /*1aa0*/  UTCQMMA gdesc[UR20], gdesc[UR22], tmem[UR25], tmem[UR28], idesc[UR29], UPT ;  /* 0x00ff1c16140075ea */ /* 0x0003e2000b800319 */
[----:B------:R1:W-:Y:S01]  /*1ab0*/  UTCQMMA gdesc[UR26], gdesc[UR32], tmem[UR25], tmem[UR38], idesc[UR39], UPT ;  /* 0x00ff26201a0075ea */ /* 0x0003e2000b800319 */
[----:B------:R1:W-:Y:S01]  /*1ac0*/  UTCQMMA gdesc[UR34], gdesc[UR36], tmem[UR25], tmem[UR40], idesc[UR41], UPT ;  /* 0x00ff2824220075ea */ /* 0x0003e2000b800319 */
[----:B------:R-:W-:Y:S01]  /*1ad0*/  NOP ;  /* 0x0000000000007918 */ /* 0x000fe20000000000 */
.L_x_56:
[----:B------:R-:W-:Y:S01]  /*1ae0*/  ELECT P0, URZ, PT ;  /* 0x0000000000ff782f */ /* 0x000fe20003800000 */
[----:B-1----:R-:W-:-:S03]  /*1af0*/  UIADD3 UR4, UPT, UPT, UR8, 0x6010, URZ ;  /* 0x0000601008047890 */ /* 0x002fc6000fffe0ff */
[----:B------:R-:W-:Y:S01]  /*1b00*/  ISETP.LT.U32.AND P0, PT, R68, 0x20, P0 ;  /* 0x000000204400780c */ /* 0x000fe20000701070 */
[----:B------:R-:W-:-:S12]  /*1b10*/  UMOV UR5, URZ ;  /* 0x000000ff00057c82 */ /* 0x000fd80008000000 */
[----:B------:R-:W-:Y:S01]  /*1b20*/  VOTEU.ANY UP0, P0 ;  /* 0x0000000000ff7886 */ /* 0x000fe20000000100 */
[----:B------:R-:W-:Y:S01]  /*1b30*/  VOTEU.ANY UP1, P0 ;  /* 0x0000000000ff7886 */ /* 0x000fe20000020100 */
[----:B------:R-:W-:-:S03]  /*1b40*/  ISETP.GE.U32.AND P0, PT, R10, 0x81, PT ;  /* 0x000000810a00780c */ /* 0x000fc60003f06070 */
[----:B------:R-:W-:Y:S02]  /*1b50*/  @UP0 UMOV UR9, UR4 ;  /* 0x0000000400090c82 */ /* 0x000fe40008000000 */
[----:B------:R1:W-:Y:S01]  /*1b60*/  @UP1 UTCBAR [UR9], URZ ;  /* 0x000000ff090013e9 */ /* 0x0003e200080000ff */
[----:B------:R-:W-:Y:S06]  /*1b70*/  BAR.SYNC.DEFER_BLOCKING 0x0 ;  /* 0x0000000000007b1d */ /* 0x000fec0000010000 */
[----:B------:R-:W2:Y:S02]  /*1b80*/  SYNCS.PHASECHK.TRANS64.TRYWAIT P1, [UR8+0x6010], RZ ;  /* 0x006010ffff0075a7 */ /* 0x000ea40008021108 */
[----:B-12---:R-:W-:Y:S05]  /*1b90*/  @!P1 BRA `(.L_x_57) ;  /* 0x0000000800ac9947 */ /* 0x006fea0003800000 */
.L_x_68:
[----:B------:R-:W-:Y:S05]  /*1ba0*/  @!P0 BRA `(.L_x_54) ;  /* 0x0000000000e08947 */ /* 0x000fea0003800000 */
[----:B------:R-:W-:Y:S01]  /*1bb0*/  IMAD.MOV.U32 R2, RZ, RZ, 0x1 ;  /* 0x00000001ff027424 */ /* 0x000fe200078e00ff */
[----:B------:R-:W1:Y:S01]  /*1bc0*/  LDCU UR44, c[0x0][0x3a0] ;  /* 0x00007400ff2c77ac */ /* 0x000e620008000800 */
[----:B------:R-:W-:-:S05]  /*1bd0*/  UMOV UR10, 0x80 ;  /* 0x00000080000a7882 */ /* 0x000fca0000000000 */
.L_x_61:
[----:B------:R-:W-:Y:S01]  /*1be0*/  BAR.SYNC.DEFER_BLOCKING 0x0 ;  /* 0x0000000000007b1d */ /* 0x000fe20000010000 */
[----:B------:R-:W-:Y:S01]  /*1bf0*/  @!P3 IMAD.MOV.U32 R3, RZ, RZ, 0x6000 ;  /* 0x00006000ff03b424 */ /* 0x000fe200078e00ff */
[----:B------:R-:W-:Y:S02]  /*1c00*/  ELECT P1, URZ, PT ;  /* 0x0000000000ff782f */ /* 0x000fe40003820000 */
[----:B------:R-:W-:Y:S02]  /*1c10*/  ELECT P0, URZ, PT ;  /* 0x0000000000ff782f */ /* 0x000fe40003800000 */
[C---:B------:R-:W-:Y:S01]  /*1c20*/  ISETP.LT.U32.AND P1, PT, R68.reuse, 0x20, P1 ;  /* 0x000000204400780c */ /* 0x040fe20000f21070 */
[----:B------:R-:W-:Y:S01]  /*1c30*/  UMOV UR30, UR10 ;  /* 0x0000000a001e7c82 */ /* 0x000fe20008000000 */
[----:B------:R-:W-:-:S11]  /*1c40*/  ISETP.LT.U32.AND P0, PT, R68, 0x20, P0 ;  /* 0x000000204400780c */ /* 0x000fd60000701070 */
[----:B------:R-:W-:Y:S02]  /*1c50*/  VOTEU.ANY UP0, P1 ;  /* 0x0000000000ff7886 */ /* 0x000fe40000800100 */
[----:B------:R-:W-:Y:S01]  /*1c60*/  VOTEU.ANY UP1, P0 ;  /* 0x0000000000ff7886 */ /* 0x000fe20000020100 */
[----:B--2---:R2:W-:Y:S01]  /*1c70*/  @!P3 SYNCS.ARRIVE.TRANS64 RZ, [UR8+0x6000], R3 ;  /* 0x00600003ffffb9a7 */ /* 0x0045e20008000008 */
[----:B------:R4:W-:Y:S06]  /*1c80*/  MEMBAR.ALL.CTA ;  /* 0x0000000000007992 */ /* 0x0009ec0000008000 */
[----:B----4-:R-:W4:Y:S01]  /*1c90*/  FENCE.VIEW.ASYNC.S ;  /* 0x00000000000073c6 */ /* 0x010f220000000000 */
[----:B------:R-:W-:Y:S01]  /*1ca0*/  @UP0 UIADD3 UR9, UPT, UPT, UR8, 0x6000, URZ ;  /* 0x0000600008090890 */ /* 0x000fe2000fffe0ff */
[----:B----4-:R-:W-:Y:S01]  /*1cb0*/  VOTEU.ANY UP0, P1 ;  /* 0x0000000000ff7886 */ /* 0x010fe20000800100 */
[----:B------:R-:W-:-:S02]  /*1cc0*/  @UP1 UIADD3 UR28, UPT, UPT, UR8, 0x4000, URZ ;  /* 0x00004000081c1890 */ /* 0x000fc4000fffe0ff */
[----:B------:R-:W-:Y:S01]  /*1cd0*/  @UP1 UIADD3 UR29, UPT, UPT, UR8, 0x6000, URZ ;  /* 0x00006000081d1890 */ /* 0x000fe2000fffe0ff */
[----:B--2---:R-:W-:Y:S01]  /*1ce0*/  IMAD.U32 R3, R2, -0x80000000, RZ ;  /* 0x8000000002037824 */ /* 0x004fe200078e00ff */
[----:B------:R-:W-:Y:S01]  /*1cf0*/  VOTEU.ANY UP1, P0 ;  /* 0x0000000000ff7886 */ /* 0x000fe20000020100 */
[----:B------:R-:W-:Y:S06]  /*1d00*/  BAR.SYNC.DEFER_BLOCKING 0x0 ;  /* 0x0000000000007b1d */ /* 0x000fec0000010000 */
[----:B------:R2:W-:Y:S01]  /*1d10*/  @UP0 UTMALDG.2D [UR8], [UR6] ;  /* 0x00000008060005b4 */ /* 0x0005e20008008000 */
[----:B------:R-:W-:Y:S01]  /*1d20*/  UISETP.NE.U32.AND UP0, UPT, UR24, URZ, UPT ;  /* 0x000000ff1800728c */ /* 0x000fe2000bf05070 */
[----:B------:R-:W-:Y:S06]  /*1d30*/  BAR.SYNC.DEFER_BLOCKING 0x0 ;  /* 0x0000000000007b1d */ /* 0x000fec0000010000 */
[----:B------:R2:W-:Y:S02]  /*1d40*/  @UP1 UTMALDG.2D [UR28], [UR12] ;  /* 0x0000001c0c0015b4 */ /* 0x0005e40008008000 */
[----:B------:R-:W-:Y:S06]  /*1d50*/  BAR.SYNC.DEFER_BLOCKING 0x0 ;  /* 0x0000000000007b1d */ /* 0x000fec0000010000 */
[----:B------:R-:W4:Y:S02]  /*1d60*/  SYNCS.PHASECHK.TRANS64.TRYWAIT P0, [UR8+0x6000], R3 ;  /* 0x00600003ff0075a7 */ /* 0x000f240008001108 */
[----:B--2-4-:R-:W-:Y:S05]  /*1d70*/  @!P0 BRA `(.L_x_58) ;  /* 0x0000000800408947 */ /* 0x014fea0003800000 */
.L_x_69:
[----:B------:R-:W-:Y:S05]  /*1d80*/  BRA.U UP0, `(.L_x_59) ;  /* 0x0000000100347547 */ /* 0x000fea000b800000 */
[----:B------:R-:W-:Y:S01]  /*1d90*/  UMOV UR28, 0x0 ;  /* 0x00000000001c7882 */ /* 0x000fe20000000000 */
[----:B------:R-:W-:Y:S01]  /*1da0*/  UMOV UR29, 0x8100010 ;  /* 0x08100010001d7882 */ /* 0x000fe20000000000 */
[----:B------:R-:W-:Y:S01]  /*1db0*/  UMOV UR38, 0x0 ;  /* 0x0000000000267882 */ /* 0x000fe20000000000 */
[----:B------:R-:W-:Y:S01]  /*1dc0*/  UMOV UR39, 0x8100010 ;  /* 0x0810001000277882 */ /* 0x000fe20000000000 */
[----:B------:R-:W-:Y:S01]  /*1dd0*/  UMOV UR40, 0x0 ;  /* 0x0000000000287882 */ /* 0x000fe20000000000 */
[----:B------:R-:W-:Y:S01]  /*1de0*/  UMOV UR41, 0x8100010 ;  /* 0x0810001000297882 */ /* 0x000fe20000000000 */
[----:B------:R2:W-:Y:S01]  /*1df0*/  UTCQMMA gdesc[UR16], gdesc[UR18], tmem[UR25], tmem[UR28], idesc[UR29], UPT ;  /* 0x00ff1c12100075ea */ /* 0x0005e2000b800319 */
[----:B------:R-:W-:Y:S01]  /*1e00*/  UMOV UR42, 0x0 ;  /* 0x00000000002a7882 */ /* 0x000fe20000000000 */
[----:B------:R-:W-:Y:S01]  /*1e10*/  UMOV UR43, 0x8100010 ;  /* 0x08100010002b7882 */ /* 0x000fe20000000000 */
[----:B------:R2:W-:Y:S01]  /*1e20*/  UTCQMMA gdesc[UR20], gdesc[UR22], tmem[UR25], tmem[UR38], idesc[UR39], UPT ;  /* 0x00ff2616140075ea */ /* 0x0005e2000b800319 */
[----:B------:R2:W-:Y:S01]  /*1e30*/  UTCQMMA gdesc[UR26], gdesc[UR32], tmem[UR25], tmem[UR40], idesc[UR41], UPT ;  /* 0x00ff28201a0075ea */ /* 0x0005e2000b800319 */
[----:B------:R2:W-:Y:S01]  /*1e40*/  UTCQMMA gdesc[UR34], gdesc[UR36], tmem[UR25], tmem[UR42], idesc[UR43], UPT ;  /* 0x00ff2a24220075ea */ /* 0x0005e2000b800319 */
[----:B------:R-:W-:Y:S01]  /*1e50*/  NOP ;  /* 0x0000000000007918 */ /* 0x000fe20000000000 */
.L_x_59:
[----:B------:R-:W-:-:S04]  /*1e60*/  ELECT P0, URZ, PT ;  /* 0x0000000000ff782f */ /* 0x000fc80003800000 */
[----:B------:R-:W-:-:S13]  /*1e70*/  ISETP.LT.U32.AND P0, PT, R68, 0x20, P0 ;  /* 0x000000204400780c */ /* 0x000fda0000701070 */
[----:B------:R-:W-:Y:S01]  /*1e80*/  VOTEU.ANY UP0, P0 ;  /* 0x0000000000ff7886 */ /* 0x000fe20000000100 */
[----:B------:R-:W-:-:S04]  /*1e90*/  VOTEU.ANY UP1, P0 ;  /* 0x0000000000ff7886 */ /* 0x000fc80000020100 */
[----:B------:R-:W-:Y:S02]  /*1ea0*/  @UP0 UMOV UR9, UR4 ;  /* 0x0000000400090c82 */ /* 0x000fe40008000000 */
[----:B------:R4:W-:Y:S01]  /*1eb0*/  @UP1 UTCBAR [UR9], URZ ;  /* 0x000000ff090013e9 */ /* 0x0009e200080000ff */
[----:B------:R-:W-:Y:S06]  /*1ec0*/  BAR.SYNC.DEFER_BLOCKING 0x0 ;  /* 0x0000000000007b1d */ /* 0x000fec0000010000 */
[----:B------:R-:W5:Y:S02]  /*1ed0*/  SYNCS.PHASECHK.TRANS64.TRYWAIT P0, [UR8+0x6010], R3 ;  /* 0x00601003ff0075a7 */ /* 0x000f640008001108 */
[----:B----45:R-:W-:Y:S05]  /*1ee0*/  @!P0 BRA `(.L_x_60) ;  /* 0x0000000400f08947 */ /* 0x030fea0003800000 */
.L_x_70:
[----:B------:R-:W-:Y:S01]  /*1ef0*/  UIADD3 UR10, UPT, UPT, UR10, 0x80, URZ ;  /* 0x000000800a0a7890 */ /* 0x000fe2000fffe0ff */
[----:B------:R-:W-:-:S03]  /*1f00*/  LOP3.LUT R2, R2, 0x1, RZ, 0x3c, !PT ;  /* 0x0000000102027812 */ /* 0x000fc600078e3cff */
[----:B-1----:R-:W-:-:S09]  /*1f10*/  UISETP.GE.AND UP0, UPT, UR10, UR44, UPT ;  /* 0x0000002c0a00728c */ /* 0x002fd2000bf06270 */
[----:B------:R-:W-:Y:S05]  /*1f20*/  BRA.U !UP0, `(.L_x_61) ;  /* 0xfffffffd082c7547 */ /* 0x000fea000b83ffff */
.L_x_54:
[----:B--2-4-:R-:W-:Y:S06]  /*1f30*/  BAR.SYNC.DEFER_BLOCKING 0x0 ;  /* 0x0000000000007b1d */ /* 0x014fec0000010000 */
[----:B------:R-:W-:Y:S04]  /*1f40*/  BSSY.RECONVERGENT B4, `(.L_x_62) ;  /* 0x0000004000047945 */ /* 0x000fe80003800200 */
[----:B------:R-:W-:Y:S05]  /*1f50*/  @P3 BRA `(.L_x_63) ;  /* 0x0000000000083947 */ /* 0x000fea0003800000 */
[----:B------:R-:W2:Y:S02]  /*1f60*/  SYNCS.CCTL.IV [UR8+0x6000] ;  /* 0x00600000ff0079b1 */ /* 0x000ea40008000008 */
[----:B--2---:R-:W2:Y:S02]  /*1f70*/  SYNCS.CCTL.IV [UR8+0x6010] ;  /* 0x00601000ff0079b1 */ /* 0x004ea40008000008 */
.L_x_63:
[----:B-1----:R-:W-:Y:S05]  /*1f80*/  BSYNC.RECONVERGENT B4 ;  /* 0x0000000000047941 */ /* 0x002fea0003800200 */
.L_x_62:
[----:B------:R-:W-:Y:S01]  /*1f90*/  USHF.L.U32 UR24, UR24, 0x15, URZ ;  /* 0x0000001518187899 */ /* 0x000fe200080006ff */
[C---:B------:R-:W-:Y:S01]  /*1fa0*/  IMAD.SHL.U32 R2, R0.reuse, 0x40, RZ ;  /* 0x0000004000027824 */ /* 0x040fe200078e00ff */
[----:B------:R-:W-:Y:S01]  /*1fb0*/  ELECT P0, URZ, PT ;  /* 0x0000000000ff782f */ /* 0x000fe20003800000 */
[----:B------:R-:W-:Y:S01]  /*1fc0*/  IMAD.SHL.U32 R3, R0, 0x8, RZ ;  /* 0x0000000800037824 */ /* 0x000fe200078e00ff */
[----:B------:R-:W-:Y:S02]  /*1fd0*/  ULOP3.LUT UR24, UR24, 0x600000, URZ, 0xc0, !UPT ;  /* 0x0060000018187892 */ /* 0x000fe4000f8ec0ff */
[----:B------:R-:W-:Y:S01]  /*1fe0*/  LOP3.LUT R0, R2, 0x1fc0, RZ, 0xc0, !PT ;  /* 0x00001fc002007812 */ /* 0x000fe200078ec0ff */
[----:B------:R-:W-:Y:S01]  /*1ff0*/  UMOV UR9, UR31 ;  /* 0x0000001f00097c82 */ /* 0x000fe20008000000 */
[----:B------:R-:W-:Y:S01]  /*2000*/  UIADD3 UR24, UPT, UPT, UR25, UR24, URZ ;  /* 0x0000001819187290 */ /* 0x000fe2000fffe0ff */
[----:B------:R-:W-:Y:S01]  /*2010*/  ISETP.LT.U32.AND P0, PT, R68, 0x20, P0 ;  /* 0x000000204400780c */ /* 0x000fe20000701070 */
[----:B------:R-:W-:Y:S01]  /*2020*/  UMOV UR10, UR11 ;  /* 0x0000000b000a7c82 */ /* 0x000fe20008000000 */
[----:B------:R-:W-:-:S04]  /*2030*/  LOP3.LUT R0, R0, 0x30, R3, 0xf8, !PT ;  /* 0x0000003000007812 */ /* 0x000fc800078ef803 */
[C---:B------:R-:W-:Y:S02]  /*2040*/  LOP3.LUT R2, R0.reuse, 0x10, RZ, 0x3c, !PT ;  /* 0x0000001000027812 */ /* 0x040fe400078e3cff */
[----:B---3--:R-:W1:Y:S01]  /*2050*/  LDTM.x64 R4, tmem[UR24] ;  /* 0x00000018000479ee */ /* 0x008e620008340000 */
[----:B------:R-:W-:Y:S01]  /*2060*/  LOP3.LUT R3, R0, 0x20, RZ, 0x3c, !PT ;  /* 0x0000002000037812 */ /* 0x000fe200078e3cff */
[----:B------:R-:W-:-:S03]  /*2070*/  NOP ;  /* 0x0000000000007918 */ /* 0x000fc60000000000 */
[----:B-1----:R-:W-:Y:S01]  /*2080*/  VOTEU.ANY UP1, P0 ;  /* 0x0000000000ff7886 */ /* 0x002fe20000020100 */
[----:B------:R-:W-:Y:S01]  /*2090*/  VOTEU.ANY UP0, P0 ;  /* 0x0000000000ff7886 */ /* 0x000fe20000000100 */
[----:B------:R-:W-:Y:S02]  /*20a0*/  F2FP.SATFINITE.E4M3.F32.PACK_AB_MERGE_C R6, R7, R6, RZ ;  /* 0x000000060706723e */ /* 0x000fe400048070ff */
[----:B------:R-:W-:Y:S02]  /*20b0*/  F2FP.SATFINITE.E4M3.F32.PACK_AB_MERGE_C R10, R11, R10, RZ ;  /* 0x0000000a0b0a723e */ /* 0x000fe400048070ff */
[----:B------:R-:W-:Y:S02]  /*20c0*/  F2FP.SATFINITE.E4M3.F32.PACK_AB_MERGE_C R14, R15, R14, RZ ;  /* 0x0000000e0f0e723e */ /* 0x000fe400048070ff */
[----:B------:R-:W-:Y:S02]  /*20d0*/  F2FP.SATFINITE.E4M3.F32.PACK_AB_MERGE_C R7, R19, R18, RZ ;  /* 0x000000121307723e */ /* 0x000fe400048070ff */
[----:B------:R-:W-:-:S02]  /*20e0*/  F2FP.SATFINITE.E4M3.F32.PACK_AB_MERGE_C R22, R23, R22, RZ ;  /* 0x000000161716723e */ /* 0x000fc400048070ff */
[----:B------:R-:W-:Y:S02]  /*20f0*/  F2FP.SATFINITE.E4M3.F32.PACK_AB_MERGE_C R26, R27, R26, RZ ;  /* 0x0000001a1b1a723e */ /* 0x000fe400048070ff */
        /* <DEDUP_REMOVED lines=10> */
[----:B------:R-:W-:-:S02]  /*21a0*/  F2FP.SATFINITE.E4M3.F32.PACK_AB_MERGE_C R4, R5, R4, R6 ;  /* 0x000000040504723e */ /* 0x000fc40004807006 */
[----:B------:R-:W-:Y:S02]  /*21b0*/  F2FP.SATFINITE.E4M3.F32.PACK_AB_MERGE_C R5, R9, R8, R10 ;  /* 0x000000080905723e */ /* 0x000fe4000480700a */
[----:B------:R-:W-:Y:S02]  /*21c0*/  F2FP.SATFINITE.E4M3.F32.PACK_AB_MERGE_C R6, R13, R12, R14 ;  /* 0x0000000c0d06723e */ /* 0x000fe4000480700e */
[----:B------:R-:W-:Y:S02]  /*21d0*/  F2FP.SATFINITE.E4M3.F32.PACK_AB_MERGE_C R7, R17, R16, R7 ;  /* 0x000000101107723e */ /* 0x000fe40004807007 */
[----:B------:R-:W-:Y:S02]  /*21e0*/  F2FP.SATFINITE.E4M3.F32.PACK_AB_MERGE_C R20, R21, R20, R22 ;  /* 0x000000141514723e */ /* 0x000fe40004807016 */
[----:B------:R-:W-:Y:S01]  /*21f0*/  F2FP.SATFINITE.E4M3.F32.PACK_AB_MERGE_C R21, R25, R24, R26 ;  /* 0x000000181915723e */ /* 0x000fe2000480701a */
[----:B--2---:R1:W-:Y:S01]  /*2200*/  STS.128 [R0+UR8], R4 ;  /* 0x0000000400007988 */ /* 0x0043e20008000c08 */
[----:B------:R-:W-:-:S02]  /*2210*/  F2FP.SATFINITE.E4M3.F32.PACK_AB_MERGE_C R22, R29, R28, R30 ;  /* 0x0000001c1d16723e */ /* 0x000fc4000480701e */
[----:B------:R-:W-:Y:S02]  /*2220*/  F2FP.SATFINITE.E4M3.F32.PACK_AB_MERGE_C R23, R33, R32, R23 ;  /* 0x000000202117723e */ /* 0x000fe40004807017 */
[----:B------:R-:W-:Y:S02]  /*2230*/  F2FP.SATFINITE.E4M3.F32.PACK_AB_MERGE_C R36, R37, R36, R38 ;  /* 0x000000242524723e */ /* 0x000fe40004807026 */
[----:B------:R-:W-:Y:S01]  /*2240*/  F2FP.SATFINITE.E4M3.F32.PACK_AB_MERGE_C R37, R41, R40, R42 ;  /* 0x000000282925723e */ /* 0x000fe2000480702a */
[----:B------:R1:W-:Y:S01]  /*2250*/  STS.128 [R2+UR8], R20 ;  /* 0x0000001402007988 */ /* 0x0003e20008000c08 */
[----:B------:R-:W-:Y:S02]  /*2260*/  F2FP.SATFINITE.E4M3.F32.PACK_AB_MERGE_C R38, R45, R44, R46 ;  /* 0x0000002c2d26723e */ /* 0x000fe4000480702e */
[----:B------:R-:W-:Y:S02]  /*2270*/  F2FP.SATFINITE.E4M3.F32.PACK_AB_MERGE_C R39, R49, R48, R50 ;  /* 0x000000303127723e */ /* 0x000fe40004807032 */
[----:B------:R-:W-:-:S02]  /*2280*/  F2FP.SATFINITE.E4M3.F32.PACK_AB_MERGE_C R52, R53, R52, R54 ;  /* 0x000000343534723e */ /* 0x000fc40004807036 */
[----:B------:R-:W-:Y:S01]  /*2290*/  F2FP.SATFINITE.E4M3.F32.PACK_AB_MERGE_C R53, R57, R56, R58 ;  /* 0x000000383935723e */ /* 0x000fe2000480703a */
[----:B------:R1:W-:Y:S01]  /*22a0*/  STS.128 [R3+UR8], R36 ;  /* 0x0000002403007988 */ /* 0x0003e20008000c08 */
[----:B------:R-:W-:Y:S02]  /*22b0*/  F2FP.SATFINITE.E4M3.F32.PACK_AB_MERGE_C R54, R61, R60, R62 ;  /* 0x0000003c3d36723e */ /* 0x000fe4000480703e */
[----:B------:R-:W-:Y:S02]  /*22c0*/  F2FP.SATFINITE.E4M3.F32.PACK_AB_MERGE_C R55, R65, R64, R66 ;  /* 0x000000404137723e */ /* 0x000fe40004807042 */
[----:B------:R-:W-:-:S05]  /*22d0*/  LOP3.LUT R8, R0, 0x30, RZ, 0x3c, !PT ;  /* 0x0000003000087812 */ /* 0x000fca00078e3cff */
[----:B------:R1:W-:Y:S01]  /*22e0*/  STS.128 [R8+UR8], R52 ;  /* 0x0000003408007988 */ /* 0x0003e20008000c08 */
[----:B------:R2:W-:Y:S06]  /*22f0*/  MEMBAR.ALL.CTA ;  /* 0x0000000000007992 */ /* 0x0005ec0000008000 */
[----:B--2---:R-:W2:Y:S02]  /*2300*/  FENCE.VIEW.ASYNC.S ;  /* 0x00000000000073c6 */ /* 0x004ea40000000000 */
[----:B--2---:R-:W-:Y:S06]  /*2310*/  BAR.SYNC.DEFER_BLOCKING 0x0 ;  /* 0x0000000000007b1d */ /* 0x004fec0000010000 */
[----:B------:R1:W-:Y:S01]  /*2320*/  @UP1 UTMASTG.2D [UR8], [UR14] ;  /* 0x000000080e0013b5 */ /* 0x0003e20008008000 */
[----:B------:R0:W-:Y:S01]  /*2330*/  UTMACMDFLUSH ;  /* 0x00000000000079b7 */ /* 0x0001e20000000000 */
[----:B------:R-:W-:-:S04]  /*2340*/  DEPBAR.LE SB0, 0x0 ;  /* 0x000080000000791a */ /* 0x000fc80000000000 */
[----:B------:R-:W-:Y:S08]  /*2350*/  BAR.SYNC.DEFER_BLOCKING 0x0 ;  /* 0x0000000000007b1d */ /* 0x000ff00000010000 */
[----:B------:R-:W-:Y:S06]  /*2360*/  BAR.SYNC.DEFER_BLOCKING 0x0 ;  /* 0x0000000000007b1d */ /* 0x000fec0000010000 */
[----:B-1----:R-:W-:Y:S05]  /*2370*/  @P2 BRA `(.L_x_64) ;  /* 0x0000000000a02947 */ /* 0x002fea0003800000 */
[----:B------:R-:W1:Y:S01]  /*2380*/  S2UR UR5, SR_CgaCtaId ;  /* 0x00000000000579c3 */ /* 0x000e620000008800 */
[----:B------:R-:W-:Y:S01]  /*2390*/  NOP ;  /* 0x0000000000007918 */ /* 0x000fe20000000000 */
[----:B------:R-:W-:Y:S01]  /*23a0*/  UMOV UR4, 0x50 ;  /* 0x0000005000047882 */ /* 0x000fe20000000000 */
[----:B------:R-:W-:Y:S02]  /*23b0*/  IMAD.U32 R0, RZ, RZ, UR25 ;  /* 0x00000019ff007e24 */ /* 0x000fe4000f8e00ff */
[----:B------:R-:W-:Y:S02]  /*23c0*/  IMAD.MOV.U32 R3, RZ, RZ, 0x3 ;  /* 0x00000003ff037424 */ /* 0x000fe400078e00ff */
[----:B------:R-:W-:Y:S01]  /*23d0*/  IMAD.MOV.U32 R7, RZ, RZ, 0x1 ;  /* 0x00000001ff077424 */ /* 0x000fe200078e00ff */
[----:B------:R-:W-:-:S04]  /*23e0*/  LOP3.LUT R0, R0, 0xffff, RZ, 0xc0, !PT ;  /* 0x0000ffff00007812 */ /* 0x000fc800078ec0ff */
[----:B------:R-:W-:-:S05]  /*23f0*/  SHF.R.U32.HI R0, RZ, 0x5, R0 ;  /* 0x00000005ff007819 */ /* 0x000fca0000011600 */
[----:B------:R-:W-:Y:S01]  /*2400*/  VIADD R2, R0, 0x10 ;  /* 0x0000001000027836 */ /* 0x000fe20000000000 */
[----:B------:R-:W-:Y:S01]  /*2410*/  SHF.L.U32 R0, R3, R0, RZ ;  /* 0x0000000003007219 */ /* 0x000fe200000006ff */
[----:B-1----:R-:W-:-:S03]  /*2420*/  ULEA UR6, UR5, UR4, 0x18 ;  /* 0x0000000405067291 */ /* 0x002fc6000f8ec0ff */
[----:B------:R-:W-:-:S04]  /*2430*/  SHF.L.U32 R3, R7, R2, RZ ;  /* 0x0000000207037219 */ /* 0x000fc800000006ff */
[----:B------:R-:W-:Y:S02]  /*2440*/  LOP3.LUT R0, R3, R0, RZ, 0xfc, !PT ;  /* 0x0000000003007212 */ /* 0x000fe400078efcff */
[----:B------:R-:W1:Y:S02]  /*2450*/  LDS R5, [UR6] ;  /* 0x00000006ff057984 */ /* 0x000e640008000800 */
[C---:B------:R-:W-:Y:S02]  /*2460*/  LOP3.LUT R2, R0.reuse, 0xffff, RZ, 0xc0, !PT ;  /* 0x0000ffff00027812 */ /* 0x040fe400078ec0ff */
[----:B-1----:R-:W-:-:S04]  /*2470*/  LOP3.LUT R3, R0, 0xffff, R5, 0x80, !PT ;  /* 0x0000ffff00037812 */ /* 0x002fc800078e8005 */
[----:B------:R-:W-:-:S13]  /*2480*/  ISETP.NE.AND P0, PT, R3, R2, PT ;  /* 0x000000020300720c */ /* 0x000fda0003f05270 */
[----:B------:R-:W-:Y:S05]  /*2490*/  @P0 BRA `(.L_x_65) ;  /* 0x0000000000500947 */ /* 0x000fea0003800000 */
[----:B------:R-:W-:Y:S02]  /*24a0*/  SHF.R.U32.HI R5, RZ, 0x10, R5 ;  /* 0x00000010ff057819 */ /* 0x000fe40000011605 */
[----:B------:R-:W-:-:S04]  /*24b0*/  SHF.R.U32.HI R2, RZ, 0x10, R0 ;  /* 0x00000010ff027819 */ /* 0x000fc80000011600 */
[----:B------:R-:W-:-:S04]  /*24c0*/  LOP3.LUT R5, R5, R2, RZ, 0xc0, !PT ;  /* 0x0000000205057212 */ /* 0x000fc800078ec0ff */
[----:B------:R-:W-:-:S13]  /*24d0*/  ISETP.NE.AND P0, PT, R5, R2, PT ;  /* 0x000000020500720c */ /* 0x000fda0003f05270 */
[----:B------:R-:W-:Y:S05]  /*24e0*/  @P0 BRA `(.L_x_66) ;  /* 0x0000000000300947 */ /* 0x000fea0003800000 */
[----:B------:R-:W-:Y:S01]  /*24f0*/  R2UR UR4, R0 ;  /* 0x00000000000472ca */ /* 0x000fe200000e0000 */
[----:B------:R-:W-:Y:S01]  /*2500*/  VOTEU.ANY UR5, UPT, PT ;  /* 0x0000000000057886 */ /* 0x000fe200038e0100 */
[----:B------:R-:W1:Y:S01]  /*2510*/  S2R R0, SR_LANEID ;  /* 0x0000000000007919 */ /* 0x000e620000000000 */
[----:B------:R-:W-:-:S10]  /*2520*/  UFLO.U32 UR5, UR5 ;  /* 0x00000005000572bd */ /* 0x000fd400080e0000 */
[----:B------:R-:W-:-:S06]  /*2530*/  ULOP3.LUT UR4, URZ, UR4, URZ, 0x33, !UPT ;  /* 0x00000004ff047292 */ /* 0x000fcc000f8e33ff */
[----:B------:R-:W-:-:S04]  /*2540*/  IMAD.U32 R2, RZ, RZ, UR4 ;  /* 0x00000004ff027e24 */ /* 0x000fc8000f8e00ff */
[----:B------:R-:W2:Y:S02]  /*2550*/  REDUX UR7, R2 ;  /* 0x00000000020773c4 */ /* 0x000ea40000000000 */
[----:B------:R3:W-:Y:S01]  /*2560*/  UTCATOMSWS.AND URZ, UR4 ;  /* 0x0000000400ff79e3 */ /* 0x0007e20008000000 */
[----:B-1----:R-:W-:Y:S01]  /*2570*/  ISETP.EQ.U32.AND P0, PT, R0, UR5, PT ;  /* 0x0000000500007c0c */ /* 0x002fe2000bf02070 */
[----:B--2---:R-:W-:-:S12]  /*2580*/  IMAD.U32 R0, RZ, RZ, UR7 ;  /* 0x00000007ff007e24 */ /* 0x004fd8000f8e00ff */
[----:B------:R3:W-:Y:S01]  /*2590*/  @P0 ATOMS.AND RZ, [UR6], R0 ;  /* 0x00000000ffff098c */ /* 0x0007e2000a800006 */
[----:B------:R-:W-:Y:S05]  /*25a0*/  BRA `(.L_x_64) ;  /* 0x0000000000147947 */ /* 0x000fea0003800000 */
.L_x_66:
[----:B------:R-:W-:-:S07]  /*25b0*/  MOV R2, 0x25d0 ;  /* 0x000025d000027802 */ /* 0x000fce0000000f00 */
[----:B------:R-:W-:Y:S05]  /*25c0*/  CALL.REL.NOINC `($__internal_0_$__cuda_sm10x_tcgen05_guardrail_trap_col_being_dealloced_not_returned_by_alloc) ;  /* 0x0000000000447944 */ /* 0x000fea0003c00000 */
[----:B------:R-:W-:Y:S05]  /*25d0*/  BRA `(.L_x_64) ;  /* 0x0000000000087947 */ /* 0x000fea0003800000 */
.L_x_65:
[----:B------:R-:W-:-:S07]  /*25e0*/  MOV R2, 0x2600 ;  /* 0x0000260000027802 */ /* 0x000fce0000000f00 */
[----:B------:R-:W-:Y:S05]  /*25f0*/  CALL.REL.NOINC `($__internal_2_$__cuda_sm10x_tcgen05_guardrail_trap_unallocated_columns_being_dealloced) ;  /* 0x0000000000507944 */ /* 0x000fea0003c00000 */
.L_x_64:
[----:B------:R-:W-:Y:S01]  /*2600*/  NOP ;  /* 0x0000000000007918 */ /* 0x000fe20000000000 */
[----:B---3--:R-:W-:Y:S05]  /*2610*/  EXIT ;  /* 0x000000000000794d */ /* 0x008fea0003800000 */
.L_x_55:
[----:B------:R-:W1:Y:S02]  /*2620*/  SYNCS.PHASECHK.TRANS64.TRYWAIT P0, [UR8+0x6000], RZ ;  /* 0x006000ffff0075a7 */ /* 0x000e640008001108 */
[----:B-1----:R-:W-:Y:S05]  /*2630*/  @!P0 BRA `(.L_x_55) ;  /* 0xfffffffc00f88947 */ /* 0x002fea000383ffff */
[----:B------:R-:W-:Y:S05]  /*2640*/  BRA `(.L_x_67) ;  /* 0xfffffff000ec7947 */ /* 0x000fea000383ffff */
.L_x_57:
[----:B------:R-:W1:Y:S02]  /*2650*/  SYNCS.PHASECHK.TRANS64.TRYWAIT P1, [UR8+0x6010], RZ ;  /* 0x006010ffff0075a7 */ /* 0x000e640008021108 */
[----:B-1----:R-:W-:Y:S05]  /*2660*/  @!P1 BRA `(.L_x_57) ;  /* 0xfffffffc00f89947 */ /* 0x002fea000383ffff */
[----:B------:R-:W-:Y:S05]  /*2670*/  BRA `(.L_x_68) ;  /* 0xfffffff400487947 */ /* 0x000fea000383ffff */
.L_x_58:
[----:B------:R-:W2:Y:S02]  /*2680*/  SYNCS.PHASECHK.TRANS64.TRYWAIT P0, [UR8+0x6000], R3 ;  /* 0x00600003ff0075a7 */ /* 0x000ea40008001108 */
[----:B--2---:R-:W-:Y:S05]  /*2690*/  @!P0 BRA `(.L_x_58) ;  /* 0xfffffffc00f88947 */ /* 0x004fea000383ffff */
[----:B------:R-:W-:Y:S05]  /*26a0*/  BRA `(.L_x_69) ;  /* 0xfffffff400b47947 */ /* 0x000fea000383ffff */
.L_x_60:
[----:B------:R-:W4:Y:S02]  /*26b0*/  SYNCS.PHASECHK.TRANS64.TRYWAIT P0, [UR8+0x6010], R3 ;  /* 0x00601003ff0075a7 */ /* 0x000f240008001108 */
[----:B----4-:R-:W-:Y:S05]  /*26c0*/  @!P0 BRA `(.L_x_60) ;  /* 0xfffffffc00f88947 */ /* 0x010fea000383ffff */
[----:B------:R-:W-:Y:S05]  /*26d0*/  BRA `(.L_x_70) ;  /* 0xfffffff800047947 */ /* 0x000fea000383ffff */
        .weak           $__internal_0_$__cuda_sm10x_tcgen05_guardrail_trap_col_being_dealloced_not_returned_by_alloc
        .type           $__internal_0_$__cuda_sm10x_tcgen05_guardrail_trap_col_being_dealloced_not_returned_by_alloc,@function
        .size           $__internal_0_$__cuda_sm10x_tcgen05_guardrail_trap_col_being_dealloced_not_returned_by_alloc,($__internal_1_$__cuda_sm10x_tcgen05_guardrail_trap_phase_invalid_during_alloc - $__internal_0_$__cuda_sm10x_tcgen05_guardrail_trap_col_being_dealloced_not_returned_by_alloc)
$__internal_0_$__cuda_sm10x_tcgen05_guardrail_trap_col_being_dealloced_not_returned_by_alloc:
[----:B------:R-:W-:Y:S05]  /*26e0*/  BPT.TRAP 0x1 ;  /* 0x000000040000795c */ /* 0x000fea0000300000 */
[----:B------:R-:W-:-:S04]  /*26f0*/  IMAD.MOV.U32 R3, RZ, RZ, 0x0 ;  /* 0x00000000ff037424 */ /* 0x000fc800078e00ff */
[----:B------:R-:W-:Y:S05]  /*2700*/  RET.REL.NODEC R2 `(gluon_tcgen05) ;  /* 0xffffffd8023c7950 */ /* 0x000fea0003c3ffff */
        .weak           $__internal_1_$__cuda_sm10x_tcgen05_guardrail_trap_phase_invalid_during_alloc
        .type           $__internal_1_$__cuda_sm10x_tcgen05_guardrail_trap_phase_invalid_during_alloc,@function
        .size           $__internal_1_$__cuda_sm10x_tcgen05_guardrail_trap_phase_invalid_during_alloc,($__internal_2_$__cuda_sm10x_tcgen05_guardrail_trap_unallocated_columns_being_dealloced - $__internal_1_$__cuda_sm10x_tcgen05_guardrail_trap_phase_invalid_during_alloc)
$__internal_1_$__cuda_sm10x_tcgen05_guardrail_trap_phase_invalid_during_alloc:
[----:B------:R-:W-:Y:S05]  /*2710*/  BPT.TRAP 0x1 ;  /* 0x000000040000795c */ /* 0x000fea0000300000 */
[----:B------:R-:W-:-:S04]  /*2720*/  IMAD.MOV.U32 R3, RZ, RZ, 0x0 ;  /* 0x00000000ff037424 */ /* 0x000fc800078e00ff */
[----:B------:R-:W-:Y:S05]  /*2730*/  RET.REL.NODEC R2 `(gluon_tcgen05) ;  /* 0xffffffd802307950 */ /* 0x000fea0003c3ffff */
        .weak           $__internal_2_$__cuda_sm10x_tcgen05_guardrail_trap_unallocated_columns_being_dealloced
        .type           $__internal_2_$__cuda_sm10x_tcgen05_guardrail_trap_unallocated_columns_being_dealloced,@function
        .size           $__internal_2_$__cuda_sm10x_tcgen05_guardrail_trap_unallocated_columns_being_dealloced,(.L_x_74 - $__internal_2_$__cuda_sm10x_tcgen05_guardrail_trap_unallocated_columns_being_dealloced)
$__internal_2_$__cuda_sm10x_tcgen05_guardrail_trap_unallocated_columns_being_dealloced:
[----:B------:R-:W-:Y:S05]  /*2740*/  BPT.TRAP 0x1 ;  /* 0x000000040000795c */ /* 0x000fea0000300000 */
[----:B------:R-:W-:-:S04]  /*2750*/  IMAD.MOV.U32 R3, RZ, RZ, 0x0 ;  /* 0x00000000ff037424 */ /* 0x000fc800078e00ff */
[----:B------:R-:W-:Y:S05]  /*2760*/  RET.REL.NODEC R2 `(gluon_tcgen05) ;  /* 0xffffffd802247950 */ /* 0x000fea0003c3ffff */
.L_x_71:
[----:B------:R-:W-:-:S00]  /*2770*/  BRA `(.L_x_71) ;  /* 0xfffffffc00fc7947 */ /* 0x000fc0000383ffff */
[----:B------:R-:W-:-:S00]  /*2780*/  NOP ;  /* 0x0000000000007918 */ /* 0x000fc00000000000 */
[----:B------:R-:W-:-:S00]  /*2790*/  NOP ;  /* 0x0000000000007918 */ /* 0x000fc00000000000 */
[----:B------:R-:W-:-:S00]  /*27a0*/  NOP ;  /* 0x0000000000007918 */ /* 0x000fc00000000000 */
[----:B------:R-:W-:-:S00]  /*27b0*/  NOP ;  /* 0x0000000000007918 */ /* 0x000fc00000000000 */
[----:B------:R-:W-:-:S00]  /*27c0*/  NOP ;  /* 0x0000000000007918 */ /* 0x000fc00000000000 */
[----:B------:R-:W-:-:S00]  /*27d0*/  NOP ;  /* 0x0000000000007918 */ /* 0x000fc00000000000 */
[----:B------:R-:W-:-:S00]  /*27e0*/  NOP ;  /* 0x0000000000007918 */ /* 0x000fc00000000000 */
[----:B------:R-:W-:-:S00]  /*27f0*/  NOP ;  /* 0x0000000000007918 */ /* 0x000fc00000000000 */
.L_x_74:


//--------------------- .nv.shared.gluon_tcgen05  --------------------------
	.section	.nv.shared.gluon_tcgen05,"aw",@nobits
	.sectionflags	@""
	.align	16
	.zero		1024


//--------------------- .nv.shared.reserved.0     --------------------------
	.section	.nv.shared.reserved.0,"aw",@nobits
	.align	8
	.weak		__nv_reservedSMEM_offset_0_alias
	.size		__nv_reservedSMEM_offset_0_alias, 0, 64
	.other		__nv_reservedSMEM_offset_0_alias,@"STO_CUDA_RESERVED_SHARED STV_DEFAULT"
__nv_reservedSMEM_offset_0_alias:
	.zero		0
.nv.shared.reserved.0:
	.zero		64
	.weak		__nv_reservedSMEM_allocation_phase
	.type		__nv_reservedSMEM_allocation_phase,@object
	.size		__nv_reservedSMEM_allocation_phase,(.L_0 - __nv_reservedSMEM_allocation_phase)
__nv_reservedSMEM_allocation_phase:
	.zero		1
.L_0:
	.zero		7
	.weak		__nv_reservedSMEM_devtool_atexit_pc
	.type		__nv_reservedSMEM_devtool_atexit_pc,@object
	.size		__nv_reservedSMEM_devtool_atexit_pc,(__nv_reservedSMEM_allocation_mask - __nv_reservedSMEM_devtool_atexit_pc)
__nv_reservedSMEM_devtool_atexit_pc:
	.zero		8
	.weak		__nv_reservedSMEM_allocation_mask
	.type		__nv_reservedSMEM_allocation_mask,@object
	.size		__nv_reservedSMEM_allocation_mask,(.L_2 - __nv_reservedSMEM_allocation_mask)
__nv_reservedSMEM_allocation_mask:
	.zero		4
.L_2:


//--------------------- .nv.constant0.gluon_tcgen05 --------------------------
	.section	.nv.constant0.gluon_tcgen05,"a",@progbits
	.sectionflags	@""
	.align	4
.nv.constant0.gluon_tcgen05:
	.zero		976


//--------------------- SYMBOLS --------------------------

	.type		.nv.reservedSmem.offset0,@object
	.size		.nv.reservedSmem.offset0,0x4
	.type		.nv.reservedSmem.cap,@object
	.size		.nv.reservedSmem.cap,0x4
